	.target	sm_90a

	.elftype	@"ET_EXEC"


//--------------------- .note.nv.tkinfo           --------------------------
	.section	.note.nv.tkinfo,"",@"SHT_NOTE"
	.sectionflags	@"SHF_NOTE_NV_TKINFO"
	.tkinfo
        /*0018*/ 	.word	0x00000002
        /*0030*/ 	.string	""
        /*0030*/ 	.string	"ptxas"
        /*0030*/ 	.string	"Cuda compilation tools, release 13.0, V13.0.88"
        /*0030*/ 	.string	"Build cuda_13.0.r13.0/compiler.36424714_0"
        /*0030*/ 	.string	"-v  -suppress-debug-info  -lineinfo  -arch sm_90a "



//--------------------- .note.nv.cuinfo           --------------------------
	.section	.note.nv.cuinfo,"",@"SHT_NOTE"
	.sectionflags	@"SHF_NOTE_NV_CUINFO"
        /*0018*/ 	.short	0x0002
        /*001a*/ 	.short	0x005a
        /*001c*/ 	.short	0x0082
	.zero		2


//--------------------- .nv.info                  --------------------------
	.section	.nv.info,"",@"SHT_CUDA_INFO"
	.align	4


	//----- nvinfo : EIATTR_REGCOUNT
	.align		4
        /*0000*/ 	.byte	0x04, 0x2f
        /*0002*/ 	.short	(.L_1 - .L_0)
	.align		4
.L_0:
        /*0004*/ 	.word	index@(gluon_wgmma)
        /*0008*/ 	.word	0x000000ff


	//----- nvinfo : EIATTR_FRAME_SIZE
	.align		4
.L_1:
        /*000c*/ 	.byte	0x04, 0x11
        /*000e*/ 	.short	(.L_3 - .L_2)
	.align		4
.L_2:
        /*0010*/ 	.word	index@(gluon_wgmma)
        /*0014*/ 	.word	0x00000270


	//----- nvinfo : EIATTR_MIN_STACK_SIZE
	.align		4
.L_3:
        /*0018*/ 	.byte	0x04, 0x12
        /*001a*/ 	.short	(.L_5 - .L_4)
	.align		4
.L_4:
        /*001c*/ 	.word	index@(gluon_wgmma)
        /*0020*/ 	.word	0x00000270
.L_5:


//--------------------- .nv.compat                --------------------------
	.section	.nv.compat,"",@"SHT_CUDA_COMPAT_INFO"
	.align	4
        /*0000*/ 	.byte	0x02, 0x09, 0x01, 0x00, 0x02, 0x02, 0x04, 0x00, 0x02, 0x05, 0x05, 0x00, 0x03, 0x07, 0x01, 0x01
        /*0010*/ 	.byte	0x02, 0x03, 0x03, 0x00, 0x02, 0x06, 0x01, 0x00, 0x04, 0x0b, 0x08, 0x00, 0x00, 0x00, 0x00, 0x00
        /*0020*/ 	.byte	0x00, 0x00, 0x00, 0x00


//--------------------- .nv.info.gluon_wgmma      --------------------------
	.section	.nv.info.gluon_wgmma,"",@"SHT_CUDA_INFO"
	.sectionflags	@""
	.align	4


	//----- nvinfo : EIATTR_CUDA_API_VERSION
	.align		4
        /*0000*/ 	.byte	0x04, 0x37
        /*0002*/ 	.short	(.L_7 - .L_6)
.L_6:
        /*0004*/ 	.word	0x00000082


	//----- nvinfo : EIATTR_KPARAM_INFO
	.align		4
.L_7:
        /*0008*/ 	.byte	0x04, 0x17
        /*000a*/ 	.short	(.L_9 - .L_8)
.L_8:
        /*000c*/ 	.word	0x00000000
        /*0010*/ 	.short	0x000a
        /*0012*/ 	.short	0x0048
        /*0014*/ 	.byte	0x00, 0xf4, 0x21, 0x00


	//----- nvinfo : EIATTR_KPARAM_INFO
	.align		4
.L_9:
        /*0018*/ 	.byte	0x04, 0x17
        /*001a*/ 	.short	(.L_11 - .L_10)
.L_10:
        /*001c*/ 	.word	0x00000000
        /*0020*/ 	.short	0x0009
        /*0022*/ 	.short	0x0040
        /*0024*/ 	.byte	0x00, 0xf4, 0x21, 0x00


	//----- nvinfo : EIATTR_KPARAM_INFO
	.align		4
.L_11:
        /*0028*/ 	.byte	0x04, 0x17
        /*002a*/ 	.short	(.L_13 - .L_12)
.L_12:
        /*002c*/ 	.word	0x00000000
        /*0030*/ 	.short	0x0008
        /*0032*/ 	.short	0x0038
        /*0034*/ 	.byte	0x00, 0xf0, 0x21, 0x00


	//----- nvinfo : EIATTR_KPARAM_INFO
	.align		4
.L_13:
        /*0038*/ 	.byte	0x04, 0x17
        /*003a*/ 	.short	(.L_15 - .L_14)
.L_14:
        /*003c*/ 	.word	0x00000000
        /*0040*/ 	.short	0x0007
        /*0042*/ 	.short	0x0030
        /*0044*/ 	.byte	0x00, 0xf0, 0x21, 0x00


	//----- nvinfo : EIATTR_KPARAM_INFO
	.align		4
.L_15:
        /*0048*/ 	.byte	0x04, 0x17
        /*004a*/ 	.short	(.L_17 - .L_16)
.L_16:
        /*004c*/ 	.word	0x00000000
        /*0050*/ 	.short	0x0006
        /*0052*/ 	.short	0x0028
        /*0054*/ 	.byte	0x00, 0xf0, 0x21, 0x00


	//----- nvinfo : EIATTR_KPARAM_INFO
	.align		4
.L_17:
        /*0058*/ 	.byte	0x04, 0x17
        /*005a*/ 	.short	(.L_19 - .L_18)
.L_18:
        /*005c*/ 	.word	0x00000000
        /*0060*/ 	.short	0x0005
        /*0062*/ 	.short	0x0020
        /*0064*/ 	.byte	0x00, 0xf0, 0x11, 0x00


	//----- nvinfo : EIATTR_KPARAM_INFO
	.align		4
.L_19:
        /*0068*/ 	.byte	0x04, 0x17
        /*006a*/ 	.short	(.L_21 - .L_20)
.L_20:
        /*006c*/ 	.word	0x00000000
        /*0070*/ 	.short	0x0004
        /*0072*/ 	.short	0x001c
        /*0074*/ 	.byte	0x00, 0xf0, 0x11, 0x00


	//----- nvinfo : EIATTR_KPARAM_INFO
	.align		4
.L_21:
        /*0078*/ 	.byte	0x04, 0x17
        /*007a*/ 	.short	(.L_23 - .L_22)
.L_22:
        /*007c*/ 	.word	0x00000000
        /*0080*/ 	.short	0x0003
        /*0082*/ 	.short	0x0018
        /*0084*/ 	.byte	0x00, 0xf0, 0x11, 0x00


	//----- nvinfo : EIATTR_KPARAM_INFO
	.align		4
.L_23:
        /*0088*/ 	.byte	0x04, 0x17
        /*008a*/ 	.short	(.L_25 - .L_24)
.L_24:
        /*008c*/ 	.word	0x00000000
        /*0090*/ 	.short	0x0002
        /*0092*/ 	.short	0x0010
        /*0094*/ 	.byte	0x00, 0xf4, 0x21, 0x00


	//----- nvinfo : EIATTR_KPARAM_INFO
	.align		4
.L_25:
        /*0098*/ 	.byte	0x04, 0x17
        /*009a*/ 	.short	(.L_27 - .L_26)
.L_26:
        /*009c*/ 	.word	0x00000000
        /*00a0*/ 	.short	0x0001
        /*00a2*/ 	.short	0x0008
        /*00a4*/ 	.byte	0x00, 0xf4, 0x21, 0x00


	//----- nvinfo : EIATTR_KPARAM_INFO
	.align		4
.L_27:
        /*00a8*/ 	.byte	0x04, 0x17
        /*00aa*/ 	.short	(.L_29 - .L_28)
.L_28:
        /*00ac*/ 	.word	0x00000000
        /*00b0*/ 	.short	0x0000
        /*00b2*/ 	.short	0x0000
        /*00b4*/ 	.byte	0x00, 0xf4, 0x21, 0x00


	//----- nvinfo : EIATTR_SPARSE_MMA_MASK
	.align		4
.L_29:
        /*00b8*/ 	.byte	0x03, 0x50
        /*00ba*/ 	.short	0x0000


	//----- nvinfo : EIATTR_MAXREG_COUNT
	.align		4
        /*00bc*/ 	.byte	0x03, 0x1b
        /*00be*/ 	.short	0x00ff


	//----- nvinfo : EIATTR_NUM_BARRIERS
	.align		4
        /*00c0*/ 	.byte	0x02, 0x4c
        /*00c2*/ 	.byte	0x01
	.zero		1


	//----- nvinfo : EIATTR_ANNOTATIONS
	.align		4
        /*00c4*/ 	.byte	0x04, 0x55
        /*00c6*/ 	.short	(.L_31 - .L_30)


	//   ....[0]....
.L_30:
        /*00c8*/ 	.word	0x00000001
        /*00cc*/ 	.byte	0x70, 0x11, 0x00, 0x00, 0x01, 0x00, 0x00, 0x00, 0xc0, 0x12, 0x00, 0x00, 0x01, 0x00, 0x00, 0x00
        /* <DEDUP_REMOVED lines=272> */
        /*11dc*/ 	.byte	0xc0, 0x46, 0x00, 0x00, 0x01, 0x00, 0x00, 0x00, 0xd0, 0x46, 0x00, 0x00


	//----- nvinfo : EIATTR_MERCURY_ISA_VERSION
	.align		4
.L_31:
        /*11e8*/ 	.byte	0x03, 0x5f
        /*11ea*/ 	.short	0x0101


	//----- nvinfo : EIATTR_INT_WARP_WIDE_INSTR_OFFSETS
	.align		4
        /*11ec*/ 	.byte	0x04, 0x31
        /*11ee*/ 	.short	(.L_33 - .L_32)


	//   ....[0]....
.L_32:
        /*11f0*/ 	.word	0x000012f0


	//   ....[1]....
        /*11f4*/ 	.word	0x00001390


	//   ....[2]....
        /*11f8*/ 	.word	0x00002d10


	//   ....[3]....
        /*11fc*/ 	.word	0x00002d20


	//   ....[4]....
        /*1200*/ 	.word	0x00002d90


	//   ....[5]....
        /*1204*/ 	.word	0x00002da0


	//   ....[6]....
        /*1208*/ 	.word	0x00004920


	//   ....[7]....
        /*120c*/ 	.word	0x00004940


	//----- nvinfo : EIATTR_COOP_GROUP_MASK_REGIDS
	.align		4
.L_33:
        /*1210*/ 	.byte	0x04, 0x29
        /*1212*/ 	.short	(.L_35 - .L_34)


	//   ....[0]....
.L_34:
        /*1214*/ 	.word	0xffffffff


	//   ....[1]....
        /*1218*/ 	.word	0xffffffff


	//   ....[2]....
        /*121c*/ 	.word	0xffffffff


	//----- nvinfo : EIATTR_COOP_GROUP_INSTR_OFFSETS
	.align		4
.L_35:
        /*1220*/ 	.byte	0x04, 0x28
        /*1222*/ 	.short	(.L_37 - .L_36)


	//   ....[0]....
.L_36:
        /*1224*/ 	.word	0x00000160


	//   ....[1]....
        /*1228*/ 	.word	0x00000710


	//   ....[2]....
        /*122c*/ 	.word	0x00000d00


	//----- nvinfo : EIATTR_MBARRIER_INSTR_OFFSETS
	.align		4
.L_37:
        /*1230*/ 	.byte	0x04, 0x39
        /*1232*/ 	.short	(.L_39 - .L_38)


	//   ....[0]....
.L_38:
        /*1234*/ 	.word	0x00001f50
        /*1238*/ 	.word	0x000000ff
        /*123c*/ 	.word	0x00020000
        /*1240*/ 	.short	0x0100
        /*1242*/ 	.byte	0x3a
	.zero		1


	//   ....[1]....
        /*1244*/ 	.word	0x00002e50
        /*1248*/ 	.word	0x000000ff
        /*124c*/ 	.word	0x00020000
        /*1250*/ 	.short	0x010a
        /*1252*/ 	.byte	0x3a
	.zero		1


	//   ....[2]....
        /*1254*/ 	.word	0x00003e60
        /*1258*/ 	.word	0x000000ff
        /*125c*/ 	.word	0x00020000
        /*1260*/ 	.short	0x0108
        /*1262*/ 	.byte	0x3a
	.zero		1


	//   ....[3]....
        /*1264*/ 	.word	0x000052a0
        /*1268*/ 	.word	0x000000ff
        /*126c*/ 	.word	0x00020000
        /*1270*/ 	.short	0x010a
        /*1272*/ 	.byte	0x3a
	.zero		1


	//----- nvinfo : EIATTR_NUM_MBARRIERS
	.align		4
.L_39:
        /*1274*/ 	.byte	0x03, 0x38
        /*1276*/ 	.short	0x0001


	//----- nvinfo : EIATTR_EXIT_INSTR_OFFSETS
	.align		4
        /*1278*/ 	.byte	0x04, 0x1c
        /*127a*/ 	.short	(.L_41 - .L_40)


	//   ....[0]....
.L_40:
        /*127c*/ 	.word	0x00005290


	//----- nvinfo : EIATTR_REQNTID
	.align		4
.L_41:
        /*1280*/ 	.byte	0x04, 0x10
        /*1282*/ 	.short	(.L_43 - .L_42)
.L_42:
        /*1284*/ 	.word	0x00000100
        /*1288*/ 	.word	0x00000001
        /*128c*/ 	.word	0x00000001


	//----- nvinfo : EIATTR_CRS_STACK_SIZE
	.align		4
.L_43:
        /*1290*/ 	.byte	0x04, 0x1e
        /*1292*/ 	.short	(.L_45 - .L_44)
.L_44:
        /*1294*/ 	.word	0x00000000


	//----- nvinfo : EIATTR_CBANK_PARAM_SIZE
	.align		4
.L_45:
        /*1298*/ 	.byte	0x03, 0x19
        /*129a*/ 	.short	0x0050


	//----- nvinfo : EIATTR_PARAM_CBANK
	.align		4
        /*129c*/ 	.byte	0x04, 0x0a
        /*129e*/ 	.short	(.L_47 - .L_46)
	.align		4
.L_46:
        /*12a0*/ 	.word	index@(.nv.constant0.gluon_wgmma)
        /*12a4*/ 	.short	0x0210
        /*12a6*/ 	.short	0x0050


	//----- nvinfo : EIATTR_SW_WAR
	.align		4
.L_47:
        /*12a8*/ 	.byte	0x04, 0x36
        /*12aa*/ 	.short	(.L_49 - .L_48)
.L_48:
        /*12ac*/ 	.word	0x00000008
.L_49:


//--------------------- .nv.callgraph             --------------------------
	.section	.nv.callgraph,"",@"SHT_CUDA_CALLGRAPH"
	.align	4
	.sectionentsize	8
	.align		4
        /*0000*/ 	.word	0x00000000
	.align		4
        /*0004*/ 	.word	0xffffffff
	.align		4
        /*0008*/ 	.word	0x00000000
	.align		4
        /*000c*/ 	.word	0xfffffffe
	.align		4
        /*0010*/ 	.word	0x00000000
	.align		4
        /*0014*/ 	.word	0xfffffffd
	.align		4
        /*0018*/ 	.word	0x00000000
	.align		4
        /*001c*/ 	.word	0xfffffffc


//--------------------- .text.gluon_wgmma         --------------------------
	.section	.text.gluon_wgmma,"ax",@progbits
	.align	128
        .global         gluon_wgmma
        .type           gluon_wgmma,@function
        .size           gluon_wgmma,(.L_x_52 - gluon_wgmma)
        .other          gluon_wgmma,@"STO_CUDA_ENTRY STV_DEFAULT"
gluon_wgmma:
.text.gluon_wgmma:
[----:B------:R-:W1:Y:S01]  /*0000*/  LDC R1, c[0x0][0x28] ;  /* 0x00000a00ff017b82 */ /* 0x000e620000000800 */
[----:B------:R-:W2:Y:S07]  /*0010*/  S2R R20, SR_TID.X ;  /* 0x0000000000147919 */ /* 0x000eae0000002100 */
[----:B------:R-:W3:Y:S01]  /*0020*/  S2UR UR4, SR_CgaCtaId ;  /* 0x00000000000479c3 */ /* 0x000ee20000008800 */
[----:B------:R-:W-:Y:S01]  /*0030*/  UMOV UR58, 0x400 ;  /* 0x00000400003a7882 */ /* 0x000fe20000000000 */
[----:B------:R-:W-:Y:S01]  /*0040*/  ULDC UR6, c[0x0][0xc] ;  /* 0x0000030000067ab9 */ /* 0x000fe20000000800 */
[----:B------:R-:W-:Y:S01]  /*0050*/  ULDC.64 UR52, c[0x0][0x250] ;  /* 0x0000940000347ab9 */ /* 0x000fe20000000a00 */
[----:B------:R-:W-:Y:S01]  /*0060*/  BSSY B0, `(.L_x_0) ;  /* 0x000001f000007945 */ /* 0x000fe20003800000 */
[----:B-1----:R-:W-:-:S03]  /*0070*/  VIADD R1, R1, 0xfffffd90 ;  /* 0xfffffd9001017836 */ /* 0x002fc60000000000 */
[----:B------:R-:W1:Y:S08]  /*0080*/  LDC R6, c[0x0][0x228] ;  /* 0x00008a00ff067b82 */ /* 0x000e700000000800 */
[----:B------:R-:W4:Y:S08]  /*0090*/  LDC R13, c[0x0][0x230] ;  /* 0x00008c00ff0d7b82 */ /* 0x000f300000000800 */
[----:B------:R-:W-:Y:S01]  /*00a0*/  S2UR UR54, SR_CTAID.Y ;  /* 0x00000000003679c3 */ /* 0x000fe20000002600 */
[----:B---3--:R-:W-:-:S03]  /*00b0*/  ULEA UR58, UR4, UR58, 0x18 ;  /* 0x0000003a043a7291 */ /* 0x008fc6000f8ec03f */
[----:B------:R-:W-:Y:S01]  /*00c0*/  ULDC UR4, c[0x0][0x10] ;  /* 0x0000040000047ab9 */ /* 0x000fe20000000800 */
[----:B--2---:R-:W-:-:S03]  /*00d0*/  LOP3.LUT R3, R20, 0xff, RZ, 0xc0, !PT ;  /* 0x000000ff14037812 */ /* 0x004fc600078ec0ff */
[----:B------:R-:W2:Y:S01]  /*00e0*/  S2UR UR5, SR_CTAID.Z ;  /* 0x00000000000579c3 */ /* 0x000ea20000002700 */
[----:B-1----:R-:W-:Y:S01]  /*00f0*/  VIADD R6, R6, 0xffffffff ;  /* 0xffffffff06067836 */ /* 0x002fe20000000000 */
[C---:B------:R-:W-:Y:S02]  /*0100*/  ISETP.GE.U32.AND P0, PT, R3.reuse, 0x20, PT ;  /* 0x000000200300780c */ /* 0x040fe40003f06070 */
[C---:B------:R-:W-:Y:S02]  /*0110*/  ISETP.NE.U32.AND P2, PT, R3.reuse, RZ, PT ;  /* 0x000000ff0300720c */ /* 0x040fe40003f45070 */
[----:B------:R-:W-:Y:S02]  /*0120*/  LEA R12, R3, UR58, 0x2 ;  /* 0x0000003a030c7c11 */ /* 0x000fe4000f8e10ff */
[----:B------:R-:W1:Y:S01]  /*0130*/  S2UR UR55, SR_CTAID.X ;  /* 0x00000000003779c3 */ /* 0x000e620000002500 */
[----:B----4-:R-:W-:-:S06]  /*0140*/  VIADD R8, R13, 0xffffffff ;  /* 0xffffffff0d087836 */ /* 0x010fcc0000000000 */
[----:B------:R3:W-:Y:S01]  /*0150*/  @!P0 STS [R12], RZ ;  /* 0x000000ff0c008388 */ /* 0x0007e20000000800 */
[----:B------:R-:W-:-:S03]  /*0160*/  NOP ;  /* 0x0000000000007918 */ /* 0x000fc60000000000 */
[----:B------:R3:W-:Y:S01]  /*0170*/  @!P2 STS [UR58+0x24], R6 ;  /* 0x00002406ff00a988 */ /* 0x0007e2000800083a */
[----:B--2---:R-:W-:-:S03]  /*0180*/  UIMAD UR4, UR5, UR4, UR54 ;  /* 0x00000004050472a4 */ /* 0x004fc6000f8e0236 */
[----:B------:R3:W-:Y:S01]  /*0190*/  @!P2 STS [UR58+0x20], R8 ;  /* 0x00002008ff00a988 */ /* 0x0007e2000800083a */
[----:B-1----:R-:W-:-:S04]  /*01a0*/  UIMAD UR4, UR4, UR6, UR55 ;  /* 0x00000006040472a4 */ /* 0x002fc8000f8e0237 */
[----:B------:R-:W-:-:S04]  /*01b0*/  UIMAD UR8, UR4, 0x180, URZ ;  /* 0x00000180040878a4 */ /* 0x000fc8000f8e023f */
[----:B------:R-:W-:-:S04]  /*01c0*/  UIADD3 UR4, UP0, UR8, UR52, URZ ;  /* 0x0000003408047290 */ /* 0x000fc8000ff1e03f */
[----:B------:R-:W-:Y:S01]  /*01d0*/  ULEA.HI.X.SX32 UR5, UR8, UR53, 0x1, UP0 ;  /* 0x0000003508057291 */ /* 0x000fe200080f0e3f */
[----:B---3--:R-:W-:Y:S11]  /*01e0*/  @P2 BRA `(.L_x_1) ;  /* 0x0000000000182947 */ /* 0x008ff60003800000 */
[----:B------:R-:W1:Y:S01]  /*01f0*/  LDS R0, [UR58+0x8] ;  /* 0x0000083aff007984 */ /* 0x000e620008000800 */
[----:B------:R-:W2:Y:S01]  /*0200*/  LDC.64 R10, c[0x0][0x210] ;  /* 0x00008400ff0a7b82 */ /* 0x000ea20000000a00 */
[----:B------:R-:W-:Y:S02]  /*0210*/  IMAD.MOV.U32 R5, RZ, RZ, 0x70 ;  /* 0x00000070ff057424 */ /* 0x000fe400078e00ff */
[----:B--2---:R2:W-:Y:S03]  /*0220*/  STS.64 [UR58], R10 ;  /* 0x0000000aff007988 */ /* 0x0045e60008000a3a */
[----:B-1----:R-:W-:-:S05]  /*0230*/  LOP3.LUT R0, R0, 0x10, R5, 0xd8, !PT ;  /* 0x0000001000007812 */ /* 0x002fca00078ed805 */
[----:B------:R2:W-:Y:S02]  /*0240*/  STS [UR58+0x8], R0 ;  /* 0x00000800ff007988 */ /* 0x0005e4000800083a */
.L_x_1:
[----:B------:R-:W-:Y:S05]  /*0250*/  BSYNC B0 ;  /* 0x0000000000007941 */ /* 0x000fea0003800000 */
.L_x_0:
[----:B------:R-:W-:Y:S04]  /*0260*/  BSSY B0, `(.L_x_2) ;  /* 0x000000a000007945 */ /* 0x000fe80003800000 */
[----:B------:R-:W-:Y:S05]  /*0270*/  @P2 BRA `(.L_x_3) ;  /* 0x0000000000202947 */ /* 0x000fea0003800000 */
[----:B--2---:R-:W1:Y:S01]  /*0280*/  LDS R0, [UR58+0x34] ;  /* 0x0000343aff007984 */ /* 0x004e620008000800 */
[----:B------:R-:W-:Y:S02]  /*0290*/  IMAD.MOV.U32 R5, RZ, RZ, 0x3f000000 ;  /* 0x3f000000ff057424 */ /* 0x000fe400078e00ff */
[----:B------:R-:W-:Y:S01]  /*02a0*/  @!P2 IMAD.MOV.U32 R2, RZ, RZ, 0xff ;  /* 0x000000ffff02a424 */ /* 0x000fe200078e00ff */
[----:B------:R-:W2:Y:S02]  /*02b0*/  @!P2 LDS R7, [UR58+0x38] ;  /* 0x0000383aff07a984 */ /* 0x000ea40008000800 */
[----:B-1----:R-:W-:Y:S02]  /*02c0*/  LOP3.LUT R0, R0, 0xff000000, R5, 0xb8, !PT ;  /* 0xff00000000007812 */ /* 0x002fe400078eb805 */
[----:B--2---:R-:W-:-:S03]  /*02d0*/  @!P2 LOP3.LUT R2, R7, 0xff, R2, 0xb8, !PT ;  /* 0x000000ff0702a812 */ /* 0x004fc600078eb802 */
[----:B------:R1:W-:Y:S04]  /*02e0*/  STS [UR58+0x34], R0 ;  /* 0x00003400ff007988 */ /* 0x0003e8000800083a */
[----:B------:R1:W-:Y:S02]  /*02f0*/  @!P2 STS [UR58+0x38], R2 ;  /* 0x00003802ff00a988 */ /* 0x0003e4000800083a */
.L_x_3:
[----:B------:R-:W-:Y:S05]  /*0300*/  BSYNC B0 ;  /* 0x0000000000007941 */ /* 0x000fea0003800000 */
.L_x_2:
[----:B------:R-:W-:Y:S04]  /*0310*/  BSSY B0, `(.L_x_4) ;  /* 0x000000e000007945 */ /* 0x000fe80003800000 */
[----:B------:R-:W-:Y:S05]  /*0320*/  @P2 BRA `(.L_x_5) ;  /* 0x0000000000302947 */ /* 0x000fea0003800000 */
[----:B-1----:R-:W1:Y:S01]  /*0330*/  LDS R2, [UR58+0x34] ;  /* 0x0000343aff027984 */ /* 0x002e620008000800 */
[----:B------:R-:W3:Y:S03]  /*0340*/  LDC.64 R4, c[0x0][0x238] ;  /* 0x00008e00ff047b82 */ /* 0x000ee60000000a00 */
[----:B--2---:R-:W2:Y:S01]  /*0350*/  LDS R0, [UR58+0x1c] ;  /* 0x00001c3aff007984 */ /* 0x004ea20008000800 */
[C---:B---3--:R-:W-:Y:S01]  /*0360*/  SHF.L.U64.HI R5, R4.reuse, 0x1, R5 ;  /* 0x0000000104057819 */ /* 0x048fe20000010205 */
[----:B------:R-:W-:-:S03]  /*0370*/  IMAD.SHL.U32 R4, R4, 0x2, RZ ;  /* 0x0000000204047824 */ /* 0x000fc600078e00ff */
[--C-:B------:R-:W-:Y:S02]  /*0380*/  SHF.R.U32.HI R7, RZ, 0x4, R5.reuse ;  /* 0x00000004ff077819 */ /* 0x100fe40000011605 */
[----:B------:R-:W-:-:S05]  /*0390*/  SHF.R.U64 R4, R4, 0x4, R5 ;  /* 0x0000000404047819 */ /* 0x000fca0000001205 */
[----:B------:R3:W-:Y:S01]  /*03a0*/  STS [UR58+0xc], R4 ;  /* 0x00000c04ff007988 */ /* 0x0007e2000800083a */
[----:B-1----:R-:W-:Y:S02]  /*03b0*/  LOP3.LUT R2, R2, 0x7, RZ, 0xb8, !PT ;  /* 0x0000000702027812 */ /* 0x002fe400078eb8ff */
[----:B--2---:R-:W-:-:S03]  /*03c0*/  LOP3.LUT R0, R0, 0xf, R7, 0xb8, !PT ;  /* 0x0000000f00007812 */ /* 0x004fc600078eb807 */
[----:B------:R3:W-:Y:S04]  /*03d0*/  STS [UR58+0x34], R2 ;  /* 0x00003402ff007988 */ /* 0x0007e8000800083a */
[----:B------:R3:W-:Y:S02]  /*03e0*/  STS [UR58+0x1c], R0 ;  /* 0x00001c00ff007988 */ /* 0x0007e4000800083a */
.L_x_5:
[----:B------:R-:W-:Y:S05]  /*03f0*/  BSYNC B0 ;  /* 0x0000000000007941 */ /* 0x000fea0003800000 */
.L_x_4:
[----:B------:R-:W-:Y:S04]  /*0400*/  BSSY B1, `(.L_x_6) ;  /* 0x000001b000017945 */ /* 0x000fe80003800000 */
[----:B------:R-:W-:Y:S01]  /*0410*/  BSSY B0, `(.L_x_7) ;  /* 0x0000016000007945 */ /* 0x000fe20003800000 */
[----:B-123--:R-:W-:-:S03]  /*0420*/  IMAD.MOV.U32 R0, RZ, RZ, RZ ;  /* 0x000000ffff007224 */ /* 0x00efc600078e00ff */
[----:B------:R-:W-:Y:S05]  /*0430*/  @P2 BRA `(.L_x_8) ;  /* 0x0000000000202947 */ /* 0x000fea0003800000 */
[----:B------:R-:W1:Y:S02]  /*0440*/  LDS R2, [UR58+0x34] ;  /* 0x0000343aff027984 */ /* 0x000e640008000800 */
[----:B-1----:R-:W-:-:S05]  /*0450*/  LOP3.LUT R2, R2, 0x38, RZ, 0xb8, !PT ;  /* 0x0000003802027812 */ /* 0x002fca00078eb8ff */
[----:B------:R1:W-:Y:S01]  /*0460*/  STS [UR58+0x34], R2 ;  /* 0x00003402ff007988 */ /* 0x0003e2000800083a */
[----:B------:R-:W-:Y:S05]  /*0470*/  @P2 BRA `(.L_x_9) ;  /* 0x0000000000202947 */ /* 0x000fea0003800000 */
[----:B-1----:R-:W1:Y:S01]  /*0480*/  LDS R2, [UR58+0x8] ;  /* 0x0000083aff027984 */ /* 0x002e620008000800 */
[----:B------:R-:W-:-:S05]  /*0490*/  IMAD.MOV.U32 R5, RZ, RZ, 0x780 ;  /* 0x00000780ff057424 */ /* 0x000fca00078e00ff */
[----:B-1----:R-:W-:-:S05]  /*04a0*/  LOP3.LUT R2, R2, 0x300, R5, 0xd8, !PT ;  /* 0x0000030002027812 */ /* 0x002fca00078ed805 */
[----:B------:R1:W-:Y:S02]  /*04b0*/  STS [UR58+0x8], R2 ;  /* 0x00000802ff007988 */ /* 0x0003e4000800083a */
.L_x_8:
[----:B------:R-:W-:Y:S05]  /*04c0*/  @P2 BRA `(.L_x_10) ;  /* 0x0000000000282947 */ /* 0x000fea0003800000 */
[----:B-1----:R-:W1:Y:S02]  /*04d0*/  LDS R2, [UR58+0x8] ;  /* 0x0000083aff027984 */ /* 0x002e640008000800 */
[----:B-1----:R-:W-:-:S05]  /*04e0*/  LOP3.LUT R2, R2, 0x1800, RZ, 0xb8, !PT ;  /* 0x0000180002027812 */ /* 0x002fca00078eb8ff */
[----:B------:R2:W-:Y:S02]  /*04f0*/  STS [UR58+0x8], R2 ;  /* 0x00000802ff007988 */ /* 0x0005e4000800083a */
.L_x_9:
[----:B------:R-:W-:Y:S05]  /*0500*/  @P2 BREAK B0 ;  /* 0x0000000000002942 */ /* 0x000fea0003800000 */
[----:B------:R-:W-:Y:S05]  /*0510*/  @P2 BRA `(.L_x_11) ;  /* 0x0000000000242947 */ /* 0x000fea0003800000 */
[----:B------:R-:W3:Y:S01]  /*0520*/  LDS R5, [UR58+0x8] ;  /* 0x0000083aff057984 */ /* 0x000ee20008000800 */
[----:B-12---:R-:W-:-:S05]  /*0530*/  IMAD.MOV.U32 R2, RZ, RZ, 0x6000 ;  /* 0x00006000ff027424 */ /* 0x006fca00078e00ff */
[----:B---3--:R-:W-:-:S04]  /*0540*/  LOP3.LUT R2, R5, 0x6000, R2, 0xd8, !PT ;  /* 0x0000600005027812 */ /* 0x008fc800078ed802 */
[----:B------:R-:W-:-:S05]  /*0550*/  LOP3.LUT R2, R2, 0x400000, RZ, 0xb8, !PT ;  /* 0x0040000002027812 */ /* 0x000fca00078eb8ff */
[----:B------:R2:W-:Y:S02]  /*0560*/  STS [UR58+0x8], R2 ;  /* 0x00000802ff007988 */ /* 0x0005e4000800083a */
.L_x_10:
[----:B------:R-:W-:Y:S05]  /*0570*/  BSYNC B0 ;  /* 0x0000000000007941 */ /* 0x000fea0003800000 */
.L_x_7:
[----:B-12---:R-:W1:Y:S02]  /*0580*/  @!P2 LDS R2, [UR58+0x8] ;  /* 0x0000083aff02a984 */ /* 0x006e640008000800 */
[----:B-1----:R-:W-:-:S05]  /*0590*/  @!P2 LOP3.LUT R2, R2, 0x8000, RZ, 0xb8, !PT ;  /* 0x000080000202a812 */ /* 0x002fca00078eb8ff */
[----:B------:R3:W-:Y:S02]  /*05a0*/  @!P2 STS [UR58+0x8], R2 ;  /* 0x00000802ff00a988 */ /* 0x0007e4000800083a */
.L_x_11:
[----:B------:R-:W-:Y:S05]  /*05b0*/  BSYNC B1 ;  /* 0x0000000000017941 */ /* 0x000fea0003800000 */
.L_x_6:
[----:B------:R-:W-:Y:S05]  /*05c0*/  WARPSYNC.ALL ;  /* 0x0000000000007948 */ /* 0x000fea0003800000 */
[----:B------:R-:W-:Y:S05]  /*05d0*/  @P0 BRA `(.L_x_12) ;  /* 0x0000000000280947 */ /* 0x000fea0003800000 */
[----:B-123--:R-:W1:Y:S01]  /*05e0*/  S2R R2, SR_LANEID ;  /* 0x0000000000027919 */ /* 0x00ee620000000000 */
[----:B------:R-:W-:Y:S05]  /*05f0*/  WARPSYNC.ALL ;  /* 0x0000000000007948 */ /* 0x000fea0003800000 */
[----:B-1----:R-:W-:-:S05]  /*0600*/  IMAD.SHL.U32 R2, R2, 0x4, RZ ;  /* 0x0000000402027824 */ /* 0x002fca00078e00ff */
[----:B------:R-:W1:Y:S01]  /*0610*/  LDS R7, [R2+UR58] ;  /* 0x0000003a02077984 */ /* 0x000e620008000800 */
[----:B------:R-:W-:-:S05]  /*0620*/  IADD3 R4, P1, R2, UR4, RZ ;  /* 0x0000000402047c10 */ /* 0x000fca000ff3e0ff */
[----:B------:R-:W-:-:S05]  /*0630*/  IMAD.X R5, RZ, RZ, UR5, P1 ;  /* 0x00000005ff057e24 */ /* 0x000fca00088e06ff */
[----:B-1----:R4:W5:Y:S01]  /*0640*/  ATOMG.E.EXCH.STRONG.GPU PT, RZ, [R4], R7 ;  /* 0x0000000704ff73a8 */ /* 0x00296200041ee100 */
[----:B------:R-:W-:-:S04]  /*0650*/  DEPBAR {5,4,3,2,1,0} ;  /* 0x0000003f0000791a */ /* 0x000fc80000000000 */
[----:B------:R4:W-:Y:S01]  /*0660*/  UTMACCTL.IV [UR4] ;  /* 0x00000000040079b9 */ /* 0x0009e20008000000 */
[----:B------:R-:W-:Y:S01]  /*0670*/  NOP ;  /* 0x0000000000007918 */ /* 0x000fe20000000000 */
.L_x_12:
[----:B------:R-:W-:Y:S05]  /*0680*/  @P0 BRA `(.L_x_13) ;  /* 0x00000000000c0947 */ /* 0x000fea0003800000 */
[----:B------:R0:W-:Y:S01]  /*0690*/  UTMACMDFLUSH ;  /* 0x00000000000079b7 */ /* 0x0001e20000000000 */
[----:B------:R-:W-:Y:S05]  /*06a0*/  @P0 BRA `(.L_x_13) ;  /* 0x0000000000040947 */ /* 0x000fea0003800000 */
[----:B------:R-:W-:-:S04]  /*06b0*/  DEPBAR.LE SB0, 0x0 ;  /* 0x000080000000791a */ /* 0x000fc80000000000 */
.L_x_13:
[----:B------:R-:W-:Y:S05]  /*06c0*/  WARPSYNC.ALL ;  /* 0x0000000000007948 */ /* 0x000fea0003800000 */
[----:B-----5:R-:W-:Y:S06]  /*06d0*/  BAR.SYNC.DEFER_BLOCKING 0x0 ;  /* 0x0000000000007b1d */ /* 0x020fec0000010000 */
[----:B------:R-:W-:Y:S02]  /*06e0*/  BSSY B1, `(.L_x_14) ;  /* 0x000000b000017945 */ /* 0x000fe40003800000 */
[----:B------:R-:W-:Y:S06]  /*06f0*/  BAR.SYNC.DEFER_BLOCKING 0x0 ;  /* 0x0000000000007b1d */ /* 0x000fec0000010000 */
[----:B------:R1:W-:Y:S01]  /*0700*/  @!P0 STS [R12], RZ ;  /* 0x000000ff0c008388 */ /* 0x0003e20000000800 */
[----:B------:R-:W-:Y:S01]  /*0710*/  NOP ;  /* 0x0000000000007918 */ /* 0x000fe20000000000 */
[----:B------:R-:W-:Y:S05]  /*0720*/  @P2 BRA `(.L_x_15) ;  /* 0x0000000000182947 */ /* 0x000fea0003800000 */
[----:B-123--:R-:W1:Y:S01]  /*0730*/  LDS R2, [UR58+0x8] ;  /* 0x0000083aff027984 */ /* 0x00ee620008000800 */
[----:B------:R-:W2:Y:S01]  /*0740*/  LDC.64 R10, c[0x0][0x218] ;  /* 0x00008600ff0a7b82 */ /* 0x000ea20000000a00 */
[----:B----4-:R-:W-:Y:S02]  /*0750*/  IMAD.MOV.U32 R5, RZ, RZ, 0x70 ;  /* 0x00000070ff057424 */ /* 0x010fe400078e00ff */
[----:B--2---:R2:W-:Y:S03]  /*0760*/  STS.64 [UR58], R10 ;  /* 0x0000000aff007988 */ /* 0x0045e60008000a3a */
[----:B-1----:R-:W-:-:S05]  /*0770*/  LOP3.LUT R2, R2, 0x10, R5, 0xd8, !PT ;  /* 0x0000001002027812 */ /* 0x002fca00078ed805 */
[----:B------:R2:W-:Y:S02]  /*0780*/  STS [UR58+0x8], R2 ;  /* 0x00000802ff007988 */ /* 0x0005e4000800083a */
.L_x_15:
[----:B----4-:R-:W-:Y:S05]  /*0790*/  BSYNC B1 ;  /* 0x0000000000017941 */ /* 0x010fea0003800000 */
.L_x_14:
[----:B------:R-:W-:Y:S04]  /*07a0*/  BSSY B2, `(.L_x_16) ;  /* 0x000000f000027945 */ /* 0x000fe80003800000 */
[----:B------:R-:W-:Y:S04]  /*07b0*/  BSSY B1, `(.L_x_17) ;  /* 0x000000c000017945 */ /* 0x000fe80003800000 */
[----:B------:R-:W-:Y:S05]  /*07c0*/  @P2 BRA `(.L_x_18) ;  /* 0x0000000000282947 */ /* 0x000fea0003800000 */
[----:B-123--:R-:W1:Y:S01]  /*07d0*/  LDS R2, [UR58+0x34] ;  /* 0x0000343aff027984 */ /* 0x00ee620008000800 */
[----:B------:R-:W-:Y:S01]  /*07e0*/  IMAD.MOV.U32 R5, RZ, RZ, 0x3f000000 ;  /* 0x3f000000ff057424 */ /* 0x000fe200078e00ff */
[----:B------:R-:W-:Y:S05]  /*07f0*/  @P2 BREAK B1 ;  /* 0x0000000000012942 */ /* 0x000fea0003800000 */
[----:B-1----:R-:W-:-:S05]  /*0800*/  LOP3.LUT R2, R2, 0xff000000, R5, 0xb8, !PT ;  /* 0xff00000002027812 */ /* 0x002fca00078eb805 */
[----:B------:R1:W-:Y:S01]  /*0810*/  STS [UR58+0x34], R2 ;  /* 0x00003402ff007988 */ /* 0x0003e2000800083a */
[----:B------:R-:W-:Y:S05]  /*0820*/  @P2 BRA `(.L_x_19) ;  /* 0x0000000000182947 */ /* 0x000fea0003800000 */
[----:B-1----:R-:W1:Y:S01]  /*0830*/  LDS R2, [UR58+0x38] ;  /* 0x0000383aff027984 */ /* 0x002e620008000800 */
[----:B------:R-:W-:-:S05]  /*0840*/  IMAD.MOV.U32 R5, RZ, RZ, 0xff ;  /* 0x000000ffff057424 */ /* 0x000fca00078e00ff */
[----:B-1----:R-:W-:-:S05]  /*0850*/  LOP3.LUT R2, R2, 0xff, R5, 0xb8, !PT ;  /* 0x000000ff02027812 */ /* 0x002fca00078eb805 */
[----:B------:R4:W-:Y:S02]  /*0860*/  STS [UR58+0x38], R2 ;  /* 0x00003802ff007988 */ /* 0x0009e4000800083a */
.L_x_18:
[----:B------:R-:W-:Y:S05]  /*0870*/  BSYNC B1 ;  /* 0x0000000000017941 */ /* 0x000fea0003800000 */
.L_x_17:
[----:B------:R1:W-:Y:S02]  /*0880*/  @!P2 STS [UR58+0x20], R8 ;  /* 0x00002008ff00a988 */ /* 0x0003e4000800083a */
.L_x_19:
[----:B------:R-:W-:Y:S05]  /*0890*/  BSYNC B2 ;  /* 0x0000000000027941 */ /* 0x000fea0003800000 */
.L_x_16:
[----:B------:R-:W-:Y:S05]  /*08a0*/  WARPSYNC.ALL ;  /* 0x0000000000007948 */ /* 0x000fea0003800000 */
[----:B-1234-:R-:W1:Y:S01]  /*08b0*/  LDC R2, c[0x0][0x22c] ;  /* 0x00008b00ff027b82 */ /* 0x01ee620000000800 */
[----:B------:R-:W-:Y:S01]  /*08c0*/  BSSY B2, `(.L_x_20) ;  /* 0x0000010000027945 */ /* 0x000fe20003800000 */
[----:B-1----:R-:W-:-:S05]  /*08d0*/  VIADD R2, R2, 0xffffffff ;  /* 0xffffffff02027836 */ /* 0x002fca0000000000 */
[----:B------:R1:W-:Y:S01]  /*08e0*/  @!P2 STS [UR58+0x24], R2 ;  /* 0x00002402ff00a988 */ /* 0x0003e2000800083a */
[----:B------:R-:W-:Y:S05]  /*08f0*/  @P2 BRA `(.L_x_21) ;  /* 0x0000000000302947 */ /* 0x000fea0003800000 */
[----:B------:R-:W2:Y:S01]  /*0900*/  LDS R5, [UR58+0x34] ;  /* 0x0000343aff057984 */ /* 0x000ea20008000800 */
[----:B------:R-:W3:Y:S03]  /*0910*/  LDC.64 R10, c[0x0][0x240] ;  /* 0x00009000ff0a7b82 */ /* 0x000ee60000000a00 */
[----:B------:R-:W4:Y:S01]  /*0920*/  LDS R4, [UR58+0x1c] ;  /* 0x00001c3aff047984 */ /* 0x000f220008000800 */
[C---:B---3--:R-:W-:Y:S01]  /*0930*/  SHF.L.U64.HI R8, R10.reuse, 0x1, R11 ;  /* 0x000000010a087819 */ /* 0x048fe2000001020b */
[----:B------:R-:W-:-:S03]  /*0940*/  IMAD.SHL.U32 R7, R10, 0x2, RZ ;  /* 0x000000020a077824 */ /* 0x000fc600078e00ff */
[--C-:B------:R-:W-:Y:S02]  /*0950*/  SHF.R.U32.HI R9, RZ, 0x4, R8.reuse ;  /* 0x00000004ff097819 */ /* 0x100fe40000011608 */
[----:B------:R-:W-:-:S05]  /*0960*/  SHF.R.U64 R7, R7, 0x4, R8 ;  /* 0x0000000407077819 */ /* 0x000fca0000001208 */
[----:B------:R3:W-:Y:S01]  /*0970*/  STS [UR58+0xc], R7 ;  /* 0x00000c07ff007988 */ /* 0x0007e2000800083a */
[----:B--2---:R-:W-:Y:S02]  /*0980*/  LOP3.LUT R5, R5, 0x7, RZ, 0xb8, !PT ;  /* 0x0000000705057812 */ /* 0x004fe400078eb8ff */
[----:B----4-:R-:W-:-:S03]  /*0990*/  LOP3.LUT R4, R4, 0xf, R9, 0xb8, !PT ;  /* 0x0000000f04047812 */ /* 0x010fc600078eb809 */
[----:B------:R3:W-:Y:S04]  /*09a0*/  STS [UR58+0x34], R5 ;  /* 0x00003405ff007988 */ /* 0x0007e8000800083a */
[----:B------:R3:W-:Y:S02]  /*09b0*/  STS [UR58+0x1c], R4 ;  /* 0x00001c04ff007988 */ /* 0x0007e4000800083a */
.L_x_21:
[----:B------:R-:W-:Y:S05]  /*09c0*/  BSYNC B2 ;  /* 0x0000000000027941 */ /* 0x000fea0003800000 */
.L_x_20:
[----:B------:R-:W-:Y:S04]  /*09d0*/  BSSY B3, `(.L_x_22) ;  /* 0x000001a000037945 */ /* 0x000fe80003800000 */
[----:B------:R-:W-:Y:S04]  /*09e0*/  BSSY B2, `(.L_x_23) ;  /* 0x0000015000027945 */ /* 0x000fe80003800000 */
[----:B------:R-:W-:Y:S05]  /*09f0*/  @P2 BRA `(.L_x_24) ;  /* 0x0000000000202947 */ /* 0x000fea0003800000 */
[----:B---3--:R-:W2:Y:S02]  /*0a00*/  LDS R4, [UR58+0x34] ;  /* 0x0000343aff047984 */ /* 0x008ea40008000800 */
[----:B--2---:R-:W-:-:S05]  /*0a10*/  LOP3.LUT R4, R4, 0x38, RZ, 0xb8, !PT ;  /* 0x0000003804047812 */ /* 0x004fca00078eb8ff */
[----:B------:R2:W-:Y:S01]  /*0a20*/  STS [UR58+0x34], R4 ;  /* 0x00003404ff007988 */ /* 0x0005e2000800083a */
[----:B------:R-:W-:Y:S05]  /*0a30*/  @P2 BRA `(.L_x_25) ;  /* 0x0000000000202947 */ /* 0x000fea0003800000 */
[----:B--2---:R-:W2:Y:S01]  /*0a40*/  LDS R4, [UR58+0x8] ;  /* 0x0000083aff047984 */ /* 0x004ea20008000800 */
[----:B------:R-:W-:-:S05]  /*0a50*/  IMAD.MOV.U32 R5, RZ, RZ, 0x780 ;  /* 0x00000780ff057424 */ /* 0x000fca00078e00ff */
[----:B--2---:R-:W-:-:S05]  /*0a60*/  LOP3.LUT R4, R4, 0x300, R5, 0xd8, !PT ;  /* 0x0000030004047812 */ /* 0x004fca00078ed805 */
[----:B------:R2:W-:Y:S02]  /*0a70*/  STS [UR58+0x8], R4 ;  /* 0x00000804ff007988 */ /* 0x0005e4000800083a */
.L_x_24:
[----:B------:R-:W-:Y:S05]  /*0a80*/  @P2 BRA `(.L_x_26) ;  /* 0x0000000000282947 */ /* 0x000fea0003800000 */
[----:B--23--:R-:W2:Y:S02]  /*0a90*/  LDS R4, [UR58+0x8] ;  /* 0x0000083aff047984 */ /* 0x00cea40008000800 */
[----:B--2---:R-:W-:-:S05]  /*0aa0*/  LOP3.LUT R4, R4, 0x1800, RZ, 0xb8, !PT ;  /* 0x0000180004047812 */ /* 0x004fca00078eb8ff */
[----:B------:R3:W-:Y:S02]  /*0ab0*/  STS [UR58+0x8], R4 ;  /* 0x00000804ff007988 */ /* 0x0007e4000800083a */
.L_x_25:
[----:B------:R-:W-:Y:S05]  /*0ac0*/  @P2 BREAK B2 ;  /* 0x0000000000022942 */ /* 0x000fea0003800000 */
[----:B------:R-:W-:Y:S05]  /*0ad0*/  @P2 BRA `(.L_x_27) ;  /* 0x0000000000242947 */ /* 0x000fea0003800000 */
[----:B--23--:R-:W2:Y:S01]  /*0ae0*/  LDS R4, [UR58+0x8] ;  /* 0x0000083aff047984 */ /* 0x00cea20008000800 */
[----:B------:R-:W-:-:S05]  /*0af0*/  IMAD.MOV.U32 R5, RZ, RZ, 0x6000 ;  /* 0x00006000ff057424 */ /* 0x000fca00078e00ff */
[----:B--2---:R-:W-:-:S04]  /*0b00*/  LOP3.LUT R4, R4, 0x6000, R5, 0xd8, !PT ;  /* 0x0000600004047812 */ /* 0x004fc800078ed805 */
[----:B------:R-:W-:-:S05]  /*0b10*/  LOP3.LUT R4, R4, 0x400000, RZ, 0xb8, !PT ;  /* 0x0040000004047812 */ /* 0x000fca00078eb8ff */
[----:B------:R4:W-:Y:S02]  /*0b20*/  STS [UR58+0x8], R4 ;  /* 0x00000804ff007988 */ /* 0x0009e4000800083a */
.L_x_26:
[----:B------:R-:W-:Y:S05]  /*0b30*/  BSYNC B2 ;  /* 0x0000000000027941 */ /* 0x000fea0003800000 */
.L_x_23:
[----:B--234-:R-:W2:Y:S02]  /*0b40*/  @!P2 LDS R4, [UR58+0x8] ;  /* 0x0000083aff04a984 */ /* 0x01cea40008000800 */
[----:B--2---:R-:W-:-:S05]  /*0b50*/  @!P2 LOP3.LUT R4, R4, 0x8000, RZ, 0xb8, !PT ;  /* 0x000080000404a812 */ /* 0x004fca00078eb8ff */
[----:B------:R4:W-:Y:S02]  /*0b60*/  @!P2 STS [UR58+0x8], R4 ;  /* 0x00000804ff00a988 */ /* 0x0009e4000800083a */
.L_x_27:
[----:B------:R-:W-:Y:S05]  /*0b70*/  BSYNC B3 ;  /* 0x0000000000037941 */ /* 0x000fea0003800000 */
.L_x_22:
[----:B------:R-:W-:Y:S05]  /*0b80*/  WARPSYNC.ALL ;  /* 0x0000000000007948 */ /* 0x000fea0003800000 */
[----:B------:R-:W-:-:S04]  /*0b90*/  UIADD3 UR7, UR8, 0x80, URZ ;  /* 0x0000008008077890 */ /* 0x000fc8000fffe03f */
[----:B------:R-:W-:-:S04]  /*0ba0*/  UIADD3 UR6, UP0, UR7, UR52, URZ ;  /* 0x0000003407067290 */ /* 0x000fc8000ff1e03f */
[----:B------:R-:W-:Y:S01]  /*0bb0*/  ULEA.HI.X.SX32 UR7, UR7, UR53, 0x1, UP0 ;  /* 0x0000003507077291 */ /* 0x000fe200080f0e3f */
[----:B------:R-:W-:Y:S11]  /*0bc0*/  @P0 BRA `(.L_x_28) ;  /* 0x0000000000280947 */ /* 0x000ff60003800000 */
[----:B--234-:R-:W2:Y:S01]  /*0bd0*/  S2R R4, SR_LANEID ;  /* 0x0000000000047919 */ /* 0x01cea20000000000 */
[----:B------:R-:W-:Y:S05]  /*0be0*/  WARPSYNC.ALL ;  /* 0x0000000000007948 */ /* 0x000fea0003800000 */
[----:B--2---:R-:W-:-:S05]  /*0bf0*/  IMAD.SHL.U32 R8, R4, 0x4, RZ ;  /* 0x0000000404087824 */ /* 0x004fca00078e00ff */
[----:B------:R-:W2:Y:S01]  /*0c00*/  LDS R7, [R8+UR58] ;  /* 0x0000003a08077984 */ /* 0x000ea20008000800 */
[----:B------:R-:W-:-:S05]  /*0c10*/  IADD3 R4, P1, R8, UR6, RZ ;  /* 0x0000000608047c10 */ /* 0x000fca000ff3e0ff */
[----:B------:R-:W-:-:S05]  /*0c20*/  IMAD.X R5, RZ, RZ, UR7, P1 ;  /* 0x00000007ff057e24 */ /* 0x000fca00088e06ff */
[----:B--2---:R2:W5:Y:S01]  /*0c30*/  ATOMG.E.EXCH.STRONG.GPU PT, RZ, [R4], R7 ;  /* 0x0000000704ff73a8 */ /* 0x00456200041ee100 */
[----:B------:R-:W-:-:S04]  /*0c40*/  DEPBAR {5,4,3,2,1,0} ;  /* 0x0000003f0000791a */ /* 0x000fc80000000000 */
[----:B------:R2:W-:Y:S01]  /*0c50*/  UTMACCTL.IV [UR6] ;  /* 0x00000000060079b9 */ /* 0x0005e20008000000 */
[----:B------:R-:W-:Y:S01]  /*0c60*/  NOP ;  /* 0x0000000000007918 */ /* 0x000fe20000000000 */
.L_x_28:
[----:B------:R-:W-:Y:S05]  /*0c70*/  @P0 BRA `(.L_x_29) ;  /* 0x00000000000c0947 */ /* 0x000fea0003800000 */
[----:B------:R0:W-:Y:S01]  /*0c80*/  UTMACMDFLUSH ;  /* 0x00000000000079b7 */ /* 0x0001e20000000000 */
[----:B------:R-:W-:Y:S05]  /*0c90*/  @P0 BRA `(.L_x_29) ;  /* 0x0000000000040947 */ /* 0x000fea0003800000 */
[----:B------:R-:W-:-:S04]  /*0ca0*/  DEPBAR.LE SB0, 0x0 ;  /* 0x000080000000791a */ /* 0x000fc80000000000 */
.L_x_29:
[----:B------:R-:W-:Y:S05]  /*0cb0*/  WARPSYNC.ALL ;  /* 0x0000000000007948 */ /* 0x000fea0003800000 */
[----:B-----5:R-:W-:Y:S06]  /*0cc0*/  BAR.SYNC.DEFER_BLOCKING 0x0 ;  /* 0x0000000000007b1d */ /* 0x020fec0000010000 */
[----:B------:R-:W-:Y:S02]  /*0cd0*/  BSSY B3, `(.L_x_30) ;  /* 0x000000b000037945 */ /* 0x000fe40003800000 */
[----:B------:R-:W-:Y:S06]  /*0ce0*/  BAR.SYNC.DEFER_BLOCKING 0x0 ;  /* 0x0000000000007b1d */ /* 0x000fec0000010000 */
[----:B------:R1:W-:Y:S01]  /*0cf0*/  @!P0 STS [R12], RZ ;  /* 0x000000ff0c008388 */ /* 0x0003e20000000800 */
[----:B------:R-:W-:Y:S01]  /*0d00*/  NOP ;  /* 0x0000000000007918 */ /* 0x000fe20000000000 */
[----:B------:R-:W-:Y:S05]  /*0d10*/  @P2 BRA `(.L_x_31) ;  /* 0x0000000000182947 */ /* 0x000fea0003800000 */
[----:B--234-:R-:W2:Y:S01]  /*0d20*/  LDS R4, [UR58+0x8] ;  /* 0x0000083aff047984 */ /* 0x01cea20008000800 */
[----:B------:R-:W3:Y:S01]  /*0d30*/  LDC.64 R8, c[0x0][0x220] ;  /* 0x00008800ff087b82 */ /* 0x000ee20000000a00 */
[----:B------:R-:W-:Y:S02]  /*0d40*/  IMAD.MOV.U32 R5, RZ, RZ, 0x70 ;  /* 0x00000070ff057424 */ /* 0x000fe400078e00ff */
[----:B---3--:R3:W-:Y:S03]  /*0d50*/  STS.64 [UR58], R8 ;  /* 0x00000008ff007988 */ /* 0x0087e60008000a3a */
[----:B--2---:R-:W-:-:S05]  /*0d60*/  LOP3.LUT R4, R4, 0x10, R5, 0xd8, !PT ;  /* 0x0000001004047812 */ /* 0x004fca00078ed805 */
[----:B------:R3:W-:Y:S02]  /*0d70*/  STS [UR58+0x8], R4 ;  /* 0x00000804ff007988 */ /* 0x0007e4000800083a */
.L_x_31:
[----:B--2---:R-:W-:Y:S05]  /*0d80*/  BSYNC B3 ;  /* 0x0000000000037941 */ /* 0x004fea0003800000 */
.L_x_30:
[----:B------:R-:W-:Y:S04]  /*0d90*/  BSSY B4, `(.L_x_32) ;  /* 0x0000011000047945 */ /* 0x000fe80003800000 */
[----:B------:R-:W-:Y:S04]  /*0da0*/  BSSY B3, `(.L_x_33) ;  /* 0x000000e000037945 */ /* 0x000fe80003800000 */
[----:B------:R-:W-:Y:S05]  /*0db0*/  @P2 BRA `(.L_x_34) ;  /* 0x0000000000242947 */ /* 0x000fea0003800000 */
[----:B---34-:R-:W2:Y:S01]  /*0dc0*/  LDS R4, [UR58+0x34] ;  /* 0x0000343aff047984 */ /* 0x018ea20008000800 */
[----:B------:R-:W-:-:S05]  /*0dd0*/  IMAD.MOV.U32 R5, RZ, RZ, 0x3f000000 ;  /* 0x3f000000ff057424 */ /* 0x000fca00078e00ff */
[----:B--2---:R-:W-:-:S05]  /*0de0*/  LOP3.LUT R4, R4, 0xff000000, R5, 0xb8, !PT ;  /* 0xff00000004047812 */ /* 0x004fca00078eb805 */
[----:B------:R2:W-:Y:S01]  /*0df0*/  STS [UR58+0x34], R4 ;  /* 0x00003404ff007988 */ /* 0x0005e2000800083a */
[----:B------:R-:W-:Y:S05]  /*0e00*/  @P2 BRA `(.L_x_35) ;  /* 0x00000000001c2947 */ /* 0x000fea0003800000 */
[----:B--2---:R-:W2:Y:S01]  /*0e10*/  LDS R4, [UR58+0x38] ;  /* 0x0000383aff047984 */ /* 0x004ea20008000800 */
[----:B------:R-:W-:-:S05]  /*0e20*/  IMAD.MOV.U32 R5, RZ, RZ, 0xff ;  /* 0x000000ffff057424 */ /* 0x000fca00078e00ff */
[----:B--2---:R-:W-:-:S05]  /*0e30*/  LOP3.LUT R4, R4, 0xff, R5, 0xb8, !PT ;  /* 0x000000ff04047812 */ /* 0x004fca00078eb805 */
[----:B------:R2:W-:Y:S02]  /*0e40*/  STS [UR58+0x38], R4 ;  /* 0x00003804ff007988 */ /* 0x0005e4000800083a */
.L_x_34:
[----:B------:R-:W-:Y:S05]  /*0e50*/  @P2 BREAK B3 ;  /* 0x0000000000032942 */ /* 0x000fea0003800000 */
[----:B------:R-:W-:Y:S05]  /*0e60*/  @P2 BRA `(.L_x_36) ;  /* 0x00000000000c2947 */ /* 0x000fea0003800000 */
[----:B------:R1:W-:Y:S02]  /*0e70*/  STS [UR58+0x20], R2 ;  /* 0x00002002ff007988 */ /* 0x0003e4000800083a */
.L_x_35:
[----:B------:R-:W-:Y:S05]  /*0e80*/  BSYNC B3 ;  /* 0x0000000000037941 */ /* 0x000fea0003800000 */
.L_x_33:
[----:B------:R1:W-:Y:S02]  /*0e90*/  @!P2 STS [UR58+0x24], R6 ;  /* 0x00002406ff00a988 */ /* 0x0003e4000800083a */
.L_x_36:
[----:B------:R-:W-:Y:S05]  /*0ea0*/  BSYNC B4 ;  /* 0x0000000000047941 */ /* 0x000fea0003800000 */
.L_x_32:
[----:B------:R-:W-:Y:S05]  /*0eb0*/  WARPSYNC.ALL ;  /* 0x0000000000007948 */ /* 0x000fea0003800000 */
[----:B------:R-:W-:Y:S04]  /*0ec0*/  BSSY B4, `(.L_x_37) ;  /* 0x000000e000047945 */ /* 0x000fe80003800000 */
[----:B------:R-:W-:Y:S05]  /*0ed0*/  @P2 BRA `(.L_x_38) ;  /* 0x0000000000302947 */ /* 0x000fea0003800000 */
[----:B--234-:R-:W2:Y:S01]  /*0ee0*/  LDS R4, [UR58+0x34] ;  /* 0x0000343aff047984 */ /* 0x01cea20008000800 */
[----:B------:R-:W3:Y:S03]  /*0ef0*/  LDC.64 R8, c[0x0][0x248] ;  /* 0x00009200ff087b82 */ /* 0x000ee60000000a00 */
[----:B-1----:R-:W1:Y:S01]  /*0f00*/  LDS R2, [UR58+0x1c] ;  /* 0x00001c3aff027984 */ /* 0x002e620008000800 */
[C---:B---3--:R-:W-:Y:S01]  /*0f10*/  SHF.L.U64.HI R6, R8.reuse, 0x1, R9 ;  /* 0x0000000108067819 */ /* 0x048fe20000010209 */
[----:B------:R-:W-:-:S03]  /*0f20*/  IMAD.SHL.U32 R5, R8, 0x2, RZ ;  /* 0x0000000208057824 */ /* 0x000fc600078e00ff */
[--C-:B------:R-:W-:Y:S02]  /*0f30*/  SHF.R.U32.HI R7, RZ, 0x4, R6.reuse ;  /* 0x00000004ff077819 */ /* 0x100fe40000011606 */
[----:B------:R-:W-:-:S05]  /*0f40*/  SHF.R.U64 R5, R5, 0x4, R6 ;  /* 0x0000000405057819 */ /* 0x000fca0000001206 */
[----:B------:R3:W-:Y:S01]  /*0f50*/  STS [UR58+0xc], R5 ;  /* 0x00000c05ff007988 */ /* 0x0007e2000800083a */
[----:B--2---:R-:W-:Y:S02]  /*0f60*/  LOP3.LUT R4, R4, 0x7, RZ, 0xb8, !PT ;  /* 0x0000000704047812 */ /* 0x004fe400078eb8ff */
[----:B-1----:R-:W-:-:S03]  /*0f70*/  LOP3.LUT R2, R2, 0xf, R7, 0xb8, !PT ;  /* 0x0000000f02027812 */ /* 0x002fc600078eb807 */
[----:B------:R3:W-:Y:S04]  /*0f80*/  STS [UR58+0x34], R4 ;  /* 0x00003404ff007988 */ /* 0x0007e8000800083a */
[----:B------:R3:W-:Y:S02]  /*0f90*/  STS [UR58+0x1c], R2 ;  /* 0x00001c02ff007988 */ /* 0x0007e4000800083a */
.L_x_38:
[----:B------:R-:W-:Y:S05]  /*0fa0*/  BSYNC B4 ;  /* 0x0000000000047941 */ /* 0x000fea0003800000 */
.L_x_37:
[----:B------:R-:W-:Y:S04]  /*0fb0*/  BSSY B4, `(.L_x_39) ;  /* 0x000001a000047945 */ /* 0x000fe80003800000 */
[----:B------:R-:W-:Y:S04]  /*0fc0*/  BSSY B5, `(.L_x_40) ;  /* 0x0000015000057945 */ /* 0x000fe80003800000 */
[----:B------:R-:W-:Y:S05]  /*0fd0*/  @P2 BRA `(.L_x_41) ;  /* 0x0000000000202947 */ /* 0x000fea0003800000 */
[----:B-1-3--:R-:W1:Y:S02]  /*0fe0*/  LDS R2, [UR58+0x34] ;  /* 0x0000343aff027984 */ /* 0x00ae640008000800 */
[----:B-1----:R-:W-:-:S05]  /*0ff0*/  LOP3.LUT R2, R2, 0x38, RZ, 0xb8, !PT ;  /* 0x0000003802027812 */ /* 0x002fca00078eb8ff */
[----:B------:R1:W-:Y:S01]  /*1000*/  STS [UR58+0x34], R2 ;  /* 0x00003402ff007988 */ /* 0x0003e2000800083a */
[----:B------:R-:W-:Y:S05]  /*1010*/  @P2 BRA `(.L_x_42) ;  /* 0x0000000000202947 */ /* 0x000fea0003800000 */
[----:B-1----:R-:W1:Y:S01]  /*1020*/  LDS R2, [UR58+0x8] ;  /* 0x0000083aff027984 */ /* 0x002e620008000800 */
[----:B------:R-:W-:-:S05]  /*1030*/  IMAD.MOV.U32 R5, RZ, RZ, 0x780 ;  /* 0x00000780ff057424 */ /* 0x000fca00078e00ff */
[----:B-1----:R-:W-:-:S05]  /*1040*/  LOP3.LUT R2, R2, 0x300, R5, 0xd8, !PT ;  /* 0x0000030002027812 */ /* 0x002fca00078ed805 */
[----:B------:R1:W-:Y:S02]  /*1050*/  STS [UR58+0x8], R2 ;  /* 0x00000802ff007988 */ /* 0x0003e4000800083a */
.L_x_41:
[----:B------:R-:W-:Y:S05]  /*1060*/  @P2 BRA `(.L_x_43) ;  /* 0x0000000000282947 */ /* 0x000fea0003800000 */
[----:B-1-3--:R-:W1:Y:S02]  /*1070*/  LDS R2, [UR58+0x8] ;  /* 0x0000083aff027984 */ /* 0x00ae640008000800 */
[----:B-1----:R-:W-:-:S05]  /*1080*/  LOP3.LUT R2, R2, 0x1800, RZ, 0xb8, !PT ;  /* 0x0000180002027812 */ /* 0x002fca00078eb8ff */
[----:B------:R3:W-:Y:S02]  /*1090*/  STS [UR58+0x8], R2 ;  /* 0x00000802ff007988 */ /* 0x0007e4000800083a */
.L_x_42:
[----:B------:R-:W-:Y:S05]  /*10a0*/  @P2 BREAK B5 ;  /* 0x0000000000052942 */ /* 0x000fea0003800000 */
[----:B------:R-:W-:Y:S05]  /*10b0*/  @P2 BRA `(.L_x_44) ;  /* 0x0000000000242947 */ /* 0x000fea0003800000 */
[----:B-1-3--:R-:W1:Y:S01]  /*10c0*/  LDS R2, [UR58+0x8] ;  /* 0x0000083aff027984 */ /* 0x00ae620008000800 */
[----:B------:R-:W-:-:S05]  /*10d0*/  IMAD.MOV.U32 R5, RZ, RZ, 0x6000 ;  /* 0x00006000ff057424 */ /* 0x000fca00078e00ff */
[----:B-1----:R-:W-:-:S04]  /*10e0*/  LOP3.LUT R2, R2, 0x6000, R5, 0xd8, !PT ;  /* 0x0000600002027812 */ /* 0x002fc800078ed805 */
[----:B------:R-:W-:-:S05]  /*10f0*/  LOP3.LUT R2, R2, 0x400000, RZ, 0xb8, !PT ;  /* 0x0040000002027812 */ /* 0x000fca00078eb8ff */
[----:B------:R1:W-:Y:S02]  /*1100*/  STS [UR58+0x8], R2 ;  /* 0x00000802ff007988 */ /* 0x0003e4000800083a */
.L_x_43:
[----:B------:R-:W-:Y:S05]  /*1110*/  BSYNC B5 ;  /* 0x0000000000057941 */ /* 0x000fea0003800000 */
.L_x_40:
[----:B-1-3--:R-:W1:Y:S02]  /*1120*/  @!P2 LDS R2, [UR58+0x8] ;  /* 0x0000083aff02a984 */ /* 0x00ae640008000800 */
[----:B-1----:R-:W-:-:S05]  /*1130*/  @!P2 LOP3.LUT R2, R2, 0x8000, RZ, 0xb8, !PT ;  /* 0x000080000202a812 */ /* 0x002fca00078eb8ff */
[----:B------:R1:W-:Y:S02]  /*1140*/  @!P2 STS [UR58+0x8], R2 ;  /* 0x00000802ff00a988 */ /* 0x0003e4000800083a */
.L_x_44:
[----:B------:R-:W-:Y:S05]  /*1150*/  BSYNC B4 ;  /* 0x0000000000047941 */ /* 0x000fea0003800000 */
.L_x_39:
[----:B------:R-:W-:Y:S05]  /*1160*/  WARPSYNC.ALL ;  /* 0x0000000000007948 */ /* 0x000fea0003800000 */
[----:B------:R1:W-:Y:S01]  /*1170*/  STL [R1], RZ ;  /* 0x000000ff01007387 */ /* 0x0003e20000100800 */
[----:B------:R-:W-:Y:S01]  /*1180*/  UIADD3 UR8, UR8, 0x100, URZ ;  /* 0x0000010008087890 */ /* 0x000fe2000fffe03f */
[----:B------:R-:W-:Y:S02]  /*1190*/  ISETP.GE.AND P1, PT, R13, 0x1, PT ;  /* 0x000000010d00780c */ /* 0x000fe40003f26270 */
[----:B------:R-:W-:Y:S01]  /*11a0*/  SHF.R.U32.HI R6, RZ, 0x5, R20 ;  /* 0x00000005ff067819 */ /* 0x000fe20000011614 */
[----:B------:R-:W-:-:S04]  /*11b0*/  UIADD3 UR52, UP0, UR8, UR52, URZ ;  /* 0x0000003408347290 */ /* 0x000fc8000ff1e03f */
[----:B------:R-:W-:Y:S01]  /*11c0*/  ULEA.HI.X.SX32 UR53, UR8, UR53, 0x1, UP0 ;  /* 0x0000003508357291 */ /* 0x000fe200080f0e3f */
[----:B-1----:R-:W-:Y:S11]  /*11d0*/  @P0 BRA `(.L_x_45) ;  /* 0x0000000000280947 */ /* 0x002ff60003800000 */
[----:B---3--:R-:W1:Y:S01]  /*11e0*/  S2R R2, SR_LANEID ;  /* 0x0000000000027919 */ /* 0x008e620000000000 */
[----:B------:R-:W-:Y:S05]  /*11f0*/  WARPSYNC.ALL ;  /* 0x0000000000007948 */ /* 0x000fea0003800000 */
[----:B-1----:R-:W-:-:S05]  /*1200*/  IMAD.SHL.U32 R2, R2, 0x4, RZ ;  /* 0x0000000402027824 */ /* 0x002fca00078e00ff */
[----:B------:R-:W1:Y:S01]  /*1210*/  LDS R7, [R2+UR58] ;  /* 0x0000003a02077984 */ /* 0x000e620008000800 */
[----:B--2-4-:R-:W-:-:S05]  /*1220*/  IADD3 R4, P3, R2, UR52, RZ ;  /* 0x0000003402047c10 */ /* 0x014fca000ff7e0ff */
[----:B------:R-:W-:-:S05]  /*1230*/  IMAD.X R5, RZ, RZ, UR53, P3 ;  /* 0x00000035ff057e24 */ /* 0x000fca00098e06ff */
[----:B-1----:R1:W5:Y:S01]  /*1240*/  ATOMG.E.EXCH.STRONG.GPU PT, RZ, [R4], R7 ;  /* 0x0000000704ff73a8 */ /* 0x00236200041ee100 */
[----:B------:R-:W-:-:S04]  /*1250*/  DEPBAR {5,4,3,2,1,0} ;  /* 0x0000003f0000791a */ /* 0x000fc80000000000 */
[----:B------:R1:W-:Y:S01]  /*1260*/  UTMACCTL.IV [UR52] ;  /* 0x00000000340079b9 */ /* 0x0003e20008000000 */
[----:B------:R-:W-:Y:S01]  /*1270*/  NOP ;  /* 0x0000000000007918 */ /* 0x000fe20000000000 */
.L_x_45:
[----:B------:R-:W-:Y:S05]  /*1280*/  @P0 BRA `(.L_x_46) ;  /* 0x00000000000c0947 */ /* 0x000fea0003800000 */
[----:B------:R0:W-:Y:S01]  /*1290*/  UTMACMDFLUSH ;  /* 0x00000000000079b7 */ /* 0x0001e20000000000 */
[----:B------:R-:W-:Y:S05]  /*12a0*/  @P0 BRA `(.L_x_46) ;  /* 0x0000000000040947 */ /* 0x000fea0003800000 */
[----:B------:R-:W-:-:S04]  /*12b0*/  DEPBAR.LE SB0, 0x0 ;  /* 0x000080000000791a */ /* 0x000fc80000000000 */
.L_x_46:
[----:B------:R1:W-:Y:S01]  /*12c0*/  STL [R1+0x4], RZ ;  /* 0x000004ff01007387 */ /* 0x0003e20000100800 */
[----:B------:R-:W-:Y:S05]  /*12d0*/  WARPSYNC.ALL ;  /* 0x0000000000007948 */ /* 0x000fea0003800000 */
[----:B------:R1:W-:Y:S01]  /*12e0*/  STL [R1+0x8], RZ ;  /* 0x000008ff01007387 */ /* 0x0003e20000100800 */
[----:B-----5:R-:W-:Y:S01]  /*12f0*/  VOTEU.ALL UP0, P2 ;  /* 0x00000000003f7886 */ /* 0x020fe20001000000 */
[----:B------:R-:W-:Y:S01]  /*1300*/  UMOV UR8, 0x1 ;  /* 0x0000000100087882 */ /* 0x000fe20000000000 */
[----:B------:R-:W-:Y:S01]  /*1310*/  R2UR UR57, R6 ;  /* 0x00000000063972ca */ /* 0x000fe200000e0000 */
[----:B------:R1:W-:Y:S01]  /*1320*/  STL [R1+0xc], RZ ;  /* 0x00000cff01007387 */ /* 0x0003e20000100800 */
[----:B------:R-:W-:Y:S01]  /*1330*/  USHF.L.U32 UR15, UR54, 0x8, URZ ;  /* 0x00000008360f7899 */ /* 0x000fe2000800063f */
[----:B------:R-:W-:Y:S01]  /*1340*/  CS2R R24, SRZ ;  /* 0x0000000000187805 */ /* 0x000fe2000001ff00 */
[----:B------:R-:W-:-:S04]  /*1350*/  @!UP0 UIADD3 UR8, -UR8, 0x100000, URZ ;  /* 0x0010000008088890 */ /* 0x000fc8000fffe13f */
[----:B------:R-:W-:Y:S02]  /*1360*/  @!UP0 USHF.L.U32 UR9, UR8, 0xb, URZ ;  /* 0x0000000b08098899 */ /* 0x000fe4000800063f */
[----:B------:R-:W-:Y:S01]  /*1370*/  @!UP0 USHF.L.U32 UR8, UR8, 0x1, URZ ;  /* 0x0000000108088899 */ /* 0x000fe2000800063f */
[----:B------:R1:W-:Y:S01]  /*1380*/  STL [R1+0x10], RZ ;  /* 0x000010ff01007387 */ /* 0x0003e20000100800 */
[----:B------:R-:W-:Y:S01]  /*1390*/  VOTEU.ALL UP0, P2 ;  /* 0x00000000003f7886 */ /* 0x000fe20001000000 */
[----:B------:R-:W-:Y:S01]  /*13a0*/  USHF.L.U32 UR11, UR55, 0x8, URZ ;  /* 0x00000008370b7899 */ /* 0x000fe2000800063f */
[----:B------:R-:W-:Y:S01]  /*13b0*/  CS2R R26, SRZ ;  /* 0x00000000001a7805 */ /* 0x000fe2000001ff00 */
[----:B------:R1:W-:Y:S01]  /*13c0*/  STL [R1+0x14], RZ ;  /* 0x000014ff01007387 */ /* 0x0003e20000100800 */
[----:B------:R-:W-:Y:S02]  /*13d0*/  CS2R R28, SRZ ;  /* 0x00000000001c7805 */ /* 0x000fe4000001ff00 */
[----:B------:R-:W-:-:S02]  /*13e0*/  CS2R R30, SRZ ;  /* 0x00000000001e7805 */ /* 0x000fc4000001ff00 */
[----:B------:R-:W-:Y:S01]  /*13f0*/  CS2R R32, SRZ ;  /* 0x0000000000207805 */ /* 0x000fe2000001ff00 */
[----:B------:R1:W-:Y:S01]  /*1400*/  STL [R1+0x18], RZ ;  /* 0x000018ff01007387 */ /* 0x0003e20000100800 */
[----:B------:R-:W-:Y:S02]  /*1410*/  CS2R R34, SRZ ;  /* 0x0000000000227805 */ /* 0x000fe4000001ff00 */
[----:B------:R-:W-:Y:S02]  /*1420*/  CS2R R36, SRZ ;  /* 0x0000000000247805 */ /* 0x000fe4000001ff00 */
        /* <DEDUP_REMOVED lines=75> */
[----:B------:R-:W-:Y:S01]  /*18e0*/  CS2R R150, SRZ ;  /* 0x0000000000967805 */ /* 0x000fe2000001ff00 */
[----:B------:R1:W-:Y:S04]  /*18f0*/  STL [R1+0x68], RZ ;  /* 0x000068ff01007387 */ /* 0x0003e80000100800 */
        /* <DEDUP_REMOVED lines=93> */
[----:B------:R1:W-:Y:S01]  /*1ed0*/  STL [R1+0x1e0], RZ ;  /* 0x0001e0ff01007387 */ /* 0x0003e20000100800 */
[----:B------:R-:W-:Y:S06]  /*1ee0*/  BAR.SYNC.DEFER_BLOCKING 0x0 ;  /* 0x0000000000007b1d */ /* 0x000fec0000010000 */
[----:B------:R1:W-:Y:S04]  /*1ef0*/  STL [R1+0x1e4], RZ ;  /* 0x0001e4ff01007387 */ /* 0x0003e80000100800 */
[----:B------:R1:W-:Y:S04]  /*1f00*/  STL [R1+0x1e8], RZ ;  /* 0x0001e8ff01007387 */ /* 0x0003e80000100800 */
[----:B------:R1:W-:Y:S04]  /*1f10*/  STL [R1+0x1ec], RZ ;  /* 0x0001ecff01007387 */ /* 0x0003e80000100800 */
[----:B------:R1:W-:Y:S04]  /*1f20*/  STL [R1+0x1f0], RZ ;  /* 0x0001f0ff01007387 */ /* 0x0003e80000100800 */
[----:B------:R1:W-:Y:S04]  /*1f30*/  STL [R1+0x1f4], RZ ;  /* 0x0001f4ff01007387 */ /* 0x0003e80000100800 */
[----:B------:R-:W2:Y:S02]  /*1f40*/  FENCE.VIEW.ASYNC.S ;  /* 0x00000000000073c6 */ /* 0x000ea40000000000 */
[----:B--2---:R1:W2:Y:S02]  /*1f50*/  @!UP0 SYNCS.EXCH.64 URZ, [UR58+0x20000], UR8 ;  /* 0x020000083a3f85b2 */ /* 0x0042a40008000100 */
[----:B------:R1:W-:Y:S04]  /*1f60*/  STL [R1+0x1f8], RZ ;  /* 0x0001f8ff01007387 */ /* 0x0003e80000100800 */
[----:B------:R1:W-:Y:S01]  /*1f70*/  STL [R1+0x1fc], RZ ;  /* 0x0001fcff01007387 */ /* 0x0003e20000100800 */
[----:B------:R-:W-:Y:S05]  /*1f80*/  @!P1 BRA `(.L_x_47) ;  /* 0x0000001c00949947 */ /* 0x000fea0003800000 */
[----:B------:R2:W-:Y:S01]  /*1f90*/  STL [R1], RZ ;  /* 0x000000ff01007387 */ /* 0x0005e20000100800 */
[----:B-1----:R-:W-:Y:S01]  /*1fa0*/  UIADD3 UR9, UR58, 0x10000, URZ ;  /* 0x000100003a097890 */ /* 0x002fe2000fffe03f */
[----:B------:R-:W-:Y:S01]  /*1fb0*/  CS2R R24, SRZ ;  /* 0x0000000000187805 */ /* 0x000fe2000001ff00 */
[----:B------:R-:W-:Y:S01]  /*1fc0*/  UMOV UR8, URZ ;  /* 0x0000003f00087c82 */ /* 0x000fe20008000000 */
[----:B------:R1:W-:Y:S01]  /*1fd0*/  STL [R1+0x4], RZ ;  /* 0x000004ff01007387 */ /* 0x0003e20000100800 */
[----:B------:R-:W-:Y:S01]  /*1fe0*/  USHF.R.U32.HI UR9, URZ, 0x4, UR9 ;  /* 0x000000043f097899 */ /* 0x000fe20008011609 */
[----:B------:R-:W-:Y:S02]  /*1ff0*/  CS2R R26, SRZ ;  /* 0x00000000001a7805 */ /* 0x000fe4000001ff00 */
[----:B------:R-:W-:Y:S01]  /*2000*/  CS2R R28, SRZ ;  /* 0x00000000001c7805 */ /* 0x000fe2000001ff00 */
[----:B------:R1:W-:Y:S01]  /*2010*/  STL [R1+0x8], RZ ;  /* 0x000008ff01007387 */ /* 0x0003e20000100800 */
[----:B------:R-:W-:Y:S01]  /*2020*/  USGXT.U32 UR18, UR9, 0xe ;  /* 0x0000000e0912789a */ /* 0x000fe20008000000 */
[----:B------:R-:W-:-:S02]  /*2030*/  CS2R R30, SRZ ;  /* 0x00000000001e7805 */ /* 0x000fc4000001ff00 */
[----:B------:R-:W-:Y:S01]  /*2040*/  CS2R R32, SRZ ;  /* 0x0000000000207805 */ /* 0x000fe2000001ff00 */
[----:B------:R1:W-:Y:S01]  /*2050*/  STL [R1+0xc], RZ ;  /* 0x00000cff01007387 */ /* 0x0003e20000100800 */
[----:B------:R-:W-:Y:S01]  /*2060*/  UIADD3 UR22, UP0, UR18, 0x2, URZ ;  /* 0x0000000212167890 */ /* 0x000fe2000ff1e03f */
[----:B------:R-:W-:Y:S02]  /*2070*/  CS2R R34, SRZ ;  /* 0x0000000000227805 */ /* 0x000fe4000001ff00 */
[----:B------:R-:W-:Y:S01]  /*2080*/  CS2R R36, SRZ ;  /* 0x0000000000247805 */ /* 0x000fe2000001ff00 */
[----:B------:R1:W-:Y:S01]  /*2090*/  STL [R1+0x10], RZ ;  /* 0x000010ff01007387 */ /* 0x0003e20000100800 */
[----:B------:R-:W-:Y:S01]  /*20a0*/  UIADD3.X UR23, UR8, 0x40000040, URZ, UP0, !UPT ;  /* 0x4000004008177890 */ /* 0x000fe200087fe43f */
[----:B------:R-:W-:Y:S02]  /*20b0*/  CS2R R38, SRZ ;  /* 0x0000000000267805 */ /* 0x000fe4000001ff00 */
[----:B------:R-:W-:Y:S01]  /*20c0*/  CS2R R40, SRZ ;  /* 0x0000000000287805 */ /* 0x000fe2000001ff00 */
[----:B------:R1:W-:Y:S01]  /*20d0*/  STL [R1+0x14], RZ ;  /* 0x000014ff01007387 */ /* 0x0003e20000100800 */
[----:B------:R-:W-:-:S02]  /*20e0*/  CS2R R42, SRZ ;  /* 0x00000000002a7805 */ /* 0x000fc4000001ff00 */
[----:B------:R-:W-:Y:S02]  /*20f0*/  CS2R R44, SRZ ;  /* 0x00000000002c7805 */ /* 0x000fe4000001ff00 */
[----:B------:R-:W-:Y:S01]  /*2100*/  CS2R R46, SRZ ;  /* 0x00000000002e7805 */ /* 0x000fe2000001ff00 */
[----:B------:R1:W-:Y:S01]  /*2110*/  STL [R1+0x18], RZ ;  /* 0x000018ff01007387 */ /* 0x0003e20000100800 */
[----:B------:R-:W-:Y:S02]  /*2120*/  CS2R R48, SRZ ;  /* 0x0000000000307805 */ /* 0x000fe4000001ff00 */
        /* <DEDUP_REMOVED lines=67> */
[----:B------:R-:W-:Y:S01]  /*2560*/  CS2R R150, SRZ ;  /* 0x0000000000967805 */ /* 0x000fe2000001ff00 */
[----:B------:R-:W-:-:S02]  /*2570*/  UIADD3.64 UR26, UR22, 0x2, URZ ;  /* 0x00000002161a7897 */ /* 0x000fc4000fffe03f */
[----:B------:R1:W-:Y:S01]  /*2580*/  STL [R1+0x60], RZ ;  /* 0x000060ff01007387 */ /* 0x0003e20000100800 */
[----:B------:R-:W-:Y:S02]  /*2590*/  UIADD3.64 UR30, UR22, 0x4, URZ ;  /* 0x00000004161e7897 */ /* 0x000fe4000fffe03f */
[----:B------:R-:W-:Y:S01]  /*25a0*/  UIADD3.64 UR34, UR22, 0x7fe, URZ ;  /* 0x000007fe16227897 */ /* 0x000fe2000fffe03f */
[----:B------:R1:W-:Y:S01]  /*25b0*/  STL [R1+0x64], RZ ;  /* 0x000064ff01007387 */ /* 0x0003e20000100800 */
[----:B------:R-:W-:Y:S02]  /*25c0*/  UIADD3.64 UR38, UR22, 0x800, URZ ;  /* 0x0000080016267897 */ /* 0x000fe4000fffe03f */
[----:B------:R-:W-:Y:S01]  /*25d0*/  UIADD3.64 UR42, UR22, 0x802, URZ ;  /* 0x00000802162a7897 */ /* 0x000fe2000fffe03f */
[----:B------:R1:W-:Y:S01]  /*25e0*/  STL [R1+0x68], RZ ;  /* 0x000068ff01007387 */ /* 0x0003e20000100800 */
[----:B------:R-:W-:Y:S01]  /*25f0*/  UIADD3.64 UR46, UR22, 0x804, URZ ;  /* 0x00000804162e7897 */ /* 0x000fe2000fffe03f */
[----:B------:R-:W-:-:S02]  /*2600*/  UMOV UR56, URZ ;  /* 0x0000003f00387c82 */ /* 0x000fc40008000000 */
[----:B------:R1:W-:Y:S01]  /*2610*/  STL [R1+0x6c], RZ ;  /* 0x00006cff01007387 */ /* 0x0003e20000100800 */
[----:B------:R-:W-:-:S03]  /*2620*/  UMOV UR19, 0x40000040 ;  /* 0x4000004000137882 */ /* 0x000fc60000000000 */
        /* <DEDUP_REMOVED lines=99> */
[----:B--2---:R1:W-:Y:S02]  /*2c60*/  STL [R1+0x1fc], RZ ;  /* 0x0001fcff01007387 */ /* 0x0043e40000100800 */
.L_x_49:
[----:B------:R-:W-:Y:S01]  /*2c70*/  BAR.SYNC.DEFER_BLOCKING 0x0 ;  /* 0x0000000000007b1d */ /* 0x000fe20000010000 */
[----:B---3--:R-:W-:Y:S01]  /*2c80*/  @!P2 IMAD.MOV.U32 R2, RZ, RZ, 0x20000 ;  /* 0x00020000ff02a424 */ /* 0x008fe200078e00ff */
[----:B------:R-:W-:Y:S01]  /*2c90*/  ELECT P0, URZ, PT ;  /* 0x00000000003f782f */ /* 0x000fe20003800000 */
[----:B------:R-:W-:-:S03]  /*2ca0*/  ULOP3.LUT UR10, UR57, 0x1, URZ, 0xc0, !UPT ;  /* 0x00000001390a7892 */ /* 0x000fc6000f8ec03f */
[C---:B------:R-:W-:Y:S02]  /*2cb0*/  ISETP.LT.U32.AND P0, PT, R3.reuse, 0x40, P0 ;  /* 0x000000400300780c */ /* 0x040fe40000701070 */
[----:B------:R-:W-:Y:S01]  /*2cc0*/  ELECT P1, URZ, PT ;  /* 0x00000000003f782f */ /* 0x000fe20003820000 */
[----:B------:R-:W-:Y:S02]  /*2cd0*/  ULEA UR8, UR10, UR58, 0xf ;  /* 0x0000003a0a087291 */ /* 0x000fe4000f8e783f */
[----:B------:R-:W-:Y:S01]  /*2ce0*/  ULEA UR10, UR10, UR56, 0x6 ;  /* 0x000000380a0a7291 */ /* 0x000fe2000f8e303f */
[----:B------:R-:W-:-:S06]  /*2cf0*/  ISETP.LT.U32.AND P1, PT, R3, 0x40, P1 ;  /* 0x000000400300780c */ /* 0x000fcc0000f21070 */
[----:B------:R-:W-:Y:S01]  /*2d00*/  UMOV UR14, UR10 ;  /* 0x0000000a000e7c82 */ /* 0x000fe20008000000 */
[----:B------:R-:W-:Y:S01]  /*2d10*/  VOTEU.ANY UP0, P0 ;  /* 0x00000000003f7886 */ /* 0x000fe20000000100 */
[----:B------:R-:W-:Y:S01]  /*2d20*/  VOTEU.ANY UP2, P0 ;  /* 0x00000000003f7886 */ /* 0x000fe20000040100 */
[----:B------:R2:W-:Y:S01]  /*2d30*/  @!P2 SYNCS.ARRIVE.TRANS64 RZ, [UR58+0x20000], R2 ;  /* 0x02000002ffffa9a7 */ /* 0x0005e2000800003a */
[----:B------:R3:W-:Y:S06]  /*2d40*/  MEMBAR.ALL.CTA ;  /* 0x0000000000007992 */ /* 0x0007ec0000008000 */
[----:B---3--:R-:W3:Y:S01]  /*2d50*/  FENCE.VIEW.ASYNC.S ;  /* 0x00000000000073c6 */ /* 0x008ee20000000000 */
[----:B------:R-:W-:Y:S01]  /*2d60*/  @UP0 UIADD3 UR9, UR58, 0x20000, URZ ;  /* 0x000200003a090890 */ /* 0x000fe2000fffe03f */
[----:B------:R-:W-:Y:S01]  /*2d70*/  @UP0 UMOV UR16, UR4 ;  /* 0x0000000400100c82 */ /* 0x000fe20008000000 */
[----:B------:R-:W-:Y:S01]  /*2d80*/  @UP0 UMOV UR17, UR5 ;  /* 0x0000000500110c82 */ /* 0x000fe20008000000 */
[----:B---3--:R-:W-:Y:S01]  /*2d90*/  VOTEU.ANY UP1, P1 ;  /* 0x00000000003f7886 */ /* 0x008fe20000820100 */
[----:B------:R-:W-:Y:S01]  /*2da0*/  VOTEU.ANY UP3, P1 ;  /* 0x00000000003f7886 */ /* 0x000fe20000860100 */
[----:B--2---:R-:W-:-:S03]  /*2db0*/  SHF.L.U32 R2, R0, 0x1f, RZ ;  /* 0x0000001f00027819 */ /* 0x004fc600000006ff */
[----:B------:R-:W-:Y:S02]  /*2dc0*/  @UP1 UIADD3 UR12, UR8, 0x10000, URZ ;  /* 0x00010000080c1890 */ /* 0x000fe4000fffe03f */
[----:B------:R-:W-:Y:S01]  /*2dd0*/  @UP1 UIADD3 UR13, UR58, 0x20000, URZ ;  /* 0x000200003a0d1890 */ /* 0x000fe2000fffe03f */
[----:B------:R-:W-:Y:S01]  /*2de0*/  @UP1 UMOV UR20, UR6 ;  /* 0x0000000600141c82 */ /* 0x000fe20008000000 */
[----:B------:R-:W-:Y:S01]  /*2df0*/  @UP1 UMOV UR21, UR7 ;  /* 0x0000000700151c82 */ /* 0x000fe20008000000 */
[----:B------:R-:W-:Y:S06]  /*2e00*/  BAR.SYNC.DEFER_BLOCKING 0x0 ;  /* 0x0000000000007b1d */ /* 0x000fec0000010000 */
[----:B------:R2:W-:Y:S02]  /*2e10*/  @UP2 UTMALDG.2D [UR8], [UR16] ;  /* 0x00000008100025b4 */ /* 0x0005e40008008000 */
[----:B------:R-:W-:Y:S06]  /*2e20*/  BAR.SYNC.DEFER_BLOCKING 0x0 ;  /* 0x0000000000007b1d */ /* 0x000fec0000010000 */
[----:B------:R2:W-:Y:S02]  /*2e30*/  @UP3 UTMALDG.2D [UR12], [UR20] ;  /* 0x0000000c140035b4 */ /* 0x0005e40008008000 */
[----:B------:R-:W-:Y:S06]  /*2e40*/  BAR.SYNC.DEFER_BLOCKING 0x0 ;  /* 0x0000000000007b1d */ /* 0x000fec0000010000 */
[----:B------:R-:W3:Y:S02]  /*2e50*/  SYNCS.PHASECHK.TRANS64.TRYWAIT P0, [UR58+0x20000], R2 ;  /* 0x02000002ff0075a7 */ /* 0x000ee4000800017a */
[----:B--23--:R-:W-:Y:S05]  /*2e60*/  @!P0 BRA `(.L_x_48) ;  /* 0x00000024000c8947 */ /* 0x00cfea0003800000 */
.L_x_50:
[----:B------:R-:W-:Y:S01]  /*2e70*/  STL.64 [R1+0x268], R150 ;  /* 0x0002689601007387 */ /* 0x000fe20000100a00 */
[----:B------:R-:W-:Y:S01]  /*2e80*/  USHF.L.U32 UR8, UR57, 0x7, URZ ;  /* 0x0000000739087899 */ /* 0x000fe2000800063f */
[----:B------:R-:W2:Y:S02]  /*2e90*/  LDC R2, c[0x0][0x230] ;  /* 0x00008c00ff027b82 */ /* 0x000ea40000000800 */
[----:B------:R-:W-:Y:S04]  /*2ea0*/  STL.64 [R1+0x260], R148 ;  /* 0x0002609401007387 */ /* 0x000fe80000100a00 */
        /* <DEDUP_REMOVED lines=11> */
[----:B------:R3:W-:Y:S04]  /*2f60*/  STL.64 [R1+0x200], R124 ;  /* 0x0002007c01007387 */ /* 0x0007e80000100a00 */
[----:B---3--:R-:W3:Y:S04]  /*2f70*/  LDL.LU.64 R124, [R1] ;  /* 0x00000000017c7983 */ /* 0x008ee80000300a00 */
[----:B------:R-:W3:Y:S04]  /*2f80*/  LDL.LU.64 R126, [R1+0x8] ;  /* 0x00000800017e7983 */ /* 0x000ee80000300a00 */
        /* <DEDUP_REMOVED lines=61> */
[----:B------:R-:W3:Y:S01]  /*3360*/  LDL.LU.64 R250, [R1+0x1f8] ;  /* 0x0001f80001fa7983 */ /* 0x000ee20000300a00 */
[----:B------:R-:W-:Y:S01]  /*3370*/  ULOP3.LUT UR8, UR8, 0x200, URZ, 0xc0, !UPT ;  /* 0x0000020008087892 */ /* 0x000fe2000f8ec03f */
[----:B------:R-:W-:-:S03]  /*3380*/  UMOV UR17, 0x40000040 ;  /* 0x4000004000117882 */ /* 0x000fc60000000000 */
[----:B------:R-:W-:-:S04]  /*3390*/  ULEA.HI UR8, UR58, UR8, URZ, 0x1c ;  /* 0x000000083a087291 */ /* 0x000fc8000f8fe03f */
[----:B------:R-:W-:-:S03]  /*33a0*/  ULOP3.LUT UR16, UR8, 0x3fff, URZ, 0xc0, !UPT ;  /* 0x00003fff08107892 */ /* 0x000fc6000f8ec03f */
[----:B------:R-:W-:Y:S01]  /*33b0*/  UMOV UR8, URZ ;  /* 0x0000003f00087c82 */ /* 0x000fe20008000000 */
[----:B------:R-:W-:-:S04]  /*33c0*/  UIADD3 UR20, UP0, UR16, 0x2, URZ ;  /* 0x0000000210147890 */ /* 0x000fc8000ff1e03f */
[----:B------:R-:W-:-:S04]  /*33d0*/  UIADD3.X UR21, UR8, 0x40000040, URZ, UP0, !UPT ;  /* 0x4000004008157890 */ /* 0x000fc800087fe43f */
[----:B------:R-:W-:Y:S02]  /*33e0*/  UIADD3.64 UR24, UR20, 0x2, URZ ;  /* 0x0000000214187897 */ /* 0x000fe4000fffe03f */
[----:B------:R-:W-:Y:S02]  /*33f0*/  UIADD3.64 UR28, UR20, 0x4, URZ ;  /* 0x00000004141c7897 */ /* 0x000fe4000fffe03f */
[----:B------:R-:W-:Y:S02]  /*3400*/  UIADD3.64 UR32, UR20, 0x7fe, URZ ;  /* 0x000007fe14207897 */ /* 0x000fe4000fffe03f */
[----:B------:R-:W-:Y:S02]  /*3410*/  UIADD3.64 UR36, UR20, 0x800, URZ ;  /* 0x0000080014247897 */ /* 0x000fe4000fffe03f */
[----:B------:R-:W-:Y:S02]  /*3420*/  UIADD3.64 UR40, UR20, 0x802, URZ ;  /* 0x0000080214287897 */ /* 0x000fe4000fffe03f */
[----:B------:R-:W-:Y:S01]  /*3430*/  UIADD3.64 UR44, UR20, 0x804, URZ ;  /* 0x00000804142c7897 */ /* 0x000fe2000fffe03f */
[----:B---3--:R-:W-:-:S06]  /*3440*/  WARPGROUP.ARRIVE ;  /* 0x00000000000079c5 */ /* 0x008fcc0000000000 */
[----:B------:R-:W-:Y:S03]  /*3450*/  HGMMA.64x256x16.F32 R124, gdesc[UR16], R124, gsb0 ;  /* 0x03e00000107c79f0 */ /* 0x000fe6000800087c */
[----:B------:R-:W-:Y:S02]  /*3460*/  WARPGROUP.DEPBAR.LE gsb0, 0x0 ;  /* 0x00008000000079c5 */ /* 0x000fe40000010000 */
[----:B------:R-:W-:-:S15]  /*3470*/  WARPGROUP.ARRIVE ;  /* 0x00000000000079c5 */ /* 0x000fde0000000000 */
[----:B------:R-:W-:-:S08]  /*3480*/  NOP ;  /* 0x0000000000007918 */ /* 0x000fd00000000000 */
        /* <DEDUP_REMOVED lines=26> */
[----:B------:R-:W-:Y:S04]  /*3630*/  STL.64 [R1], R124 ;  /* 0x0000007c01007387 */ /* 0x000fe80000100a00 */
        /* <DEDUP_REMOVED lines=63> */
[----:B---3--:R-:W3:Y:S04]  /*3a30*/  LDL.LU.64 R150, [R1+0x268] ;  /* 0x0002680001967983 */ /* 0x008ee80000300a00 */
        /* <DEDUP_REMOVED lines=13> */
[----:B------:R-:W-:Y:S01]  /*3b10*/  UIADD3.64 UR16, UR20, 0x3fe, URZ ;  /* 0x000003fe14107897 */ /* 0x000fe2000fffe03f */
[----:B------:R-:W-:Y:S01]  /*3b20*/  LOP3.LUT R0, R0, 0x1, RZ, 0x3c, !PT ;  /* 0x0000000100007812 */ /* 0x000fe200078e3cff */
[----:B------:R-:W-:Y:S01]  /*3b30*/  UIADD3.64 UR48, UR20, 0x400, URZ ;  /* 0x0000040014307897 */ /* 0x000fe2000fffe03f */
[----:B------:R-:W-:Y:S01]  /*3b40*/  UMOV UR50, UR22 ;  /* 0x0000001600327c82 */ /* 0x000fe20008000000 */
[----:B------:R-:W-:Y:S01]  /*3b50*/  UMOV UR51, UR23 ;  /* 0x0000001700337c82 */ /* 0x000fe20008000000 */
[----:B------:R-:W-:-:S02]  /*3b60*/  UIADD3.64 UR24, UR20, 0x402, URZ ;  /* 0x0000040214187897 */ /* 0x000fc4000fffe03f */
[----:B------:R-:W-:Y:S02]  /*3b70*/  UIADD3.64 UR28, UR20, 0x404, URZ ;  /* 0x00000404141c7897 */ /* 0x000fe4000fffe03f */
[----:B------:R-:W-:Y:S02]  /*3b80*/  UIADD3.64 UR32, UR20, 0xbfe, URZ ;  /* 0x00000bfe14207897 */ /* 0x000fe4000fffe03f */
[----:B------:R-:W-:Y:S02]  /*3b90*/  UIADD3.64 UR36, UR20, 0xc00, URZ ;  /* 0x00000c0014247897 */ /* 0x000fe4000fffe03f */
[----:B------:R-:W-:Y:S02]  /*3ba0*/  UIADD3.64 UR40, UR20, 0xc02, URZ ;  /* 0x00000c0214287897 */ /* 0x000fe4000fffe03f */
[----:B------:R-:W-:Y:S02]  /*3bb0*/  UIADD3.64 UR44, UR20, 0xc04, URZ ;  /* 0x00000c04142c7897 */ /* 0x000fe4000fffe03f */
[----:B------:R-:W-:-:S06]  /*3bc0*/  UIADD3 UR56, UR56, 0x80, URZ ;  /* 0x0000008038387890 */ /* 0x000fcc000fffe03f */
[----:B--2---:R-:W-:Y:S01]  /*3bd0*/  ISETP.LE.AND P0, PT, R2, UR56, PT ;  /* 0x0000003802007c0c */ /* 0x004fe2000bf03270 */
        /* <DEDUP_REMOVED lines=31> */
[----:B-1----:R-:W-:Y:S05]  /*3dd0*/  @!P0 BRA `(.L_x_49) ;  /* 0xffffffec00a48947 */ /* 0x002fea000383ffff */
.L_x_47:
[----:B------:R5:W-:Y:S04]  /*3de0*/  STL [R1+0x20c], R148 ;  /* 0x00020c9401007387 */ /* 0x000be80000100800 */
[----:B------:R-:W3:Y:S01]  /*3df0*/  LDL.LU R8, [R1] ;  /* 0x0000000001087983 */ /* 0x000ee20000300800 */
[----:B--2---:R-:W-:Y:S06]  /*3e00*/  BAR.SYNC.DEFER_BLOCKING 0x0 ;  /* 0x0000000000007b1d */ /* 0x004fec0000010000 */
[----:B-----5:R-:W2:Y:S04]  /*3e10*/  LDL.LU R148, [R1+0x4] ;  /* 0x0000040001947983 */ /* 0x020ea80000300800 */
[----:B------:R5:W-:Y:S04]  /*3e20*/  STL [R1+0x208], R149 ;  /* 0x0002089501007387 */ /* 0x000be80000100800 */
[----:B-----5:R-:W5:Y:S01]  /*3e30*/  LDL.LU R149, [R1+0xc] ;  /* 0x00000c0001957983 */ /* 0x020f620000300800 */
[----:B------:R-:W-:-:S02]  /*3e40*/  ELECT P0, URZ, PT ;  /* 0x00000000003f782f */ /* 0x000fc40003800000 */
[----:B------:R-:W-:Y:S01]  /*3e50*/  F2FP.F16.F32.PACK_AB R24, R25, R24 ;  /* 0x000000181918723e */ /* 0x000fe200000000ff */
[----:B------:R-:W5:Y:S01]  /*3e60*/  @!P2 SYNCS.CCTL.IV [UR58+0x20000] ;  /* 0x02000000ff00a9b1 */ /* 0x000f62000800003a */
[----:B------:R-:W5:Y:S04]  /*3e70*/  LDL.LU R9, [R1+0x8] ;  /* 0x0000080001097983 */ /* 0x000f680000300800 */
[----:B------:R4:W-:Y:S04]  /*3e80*/  STL [R1+0x204], R150 ;  /* 0x0002049601007387 */ /* 0x0009e80000100800 */
[----:B----4-:R-:W4:Y:S04]  /*3e90*/  LDL.LU R150, [R1+0x14] ;  /* 0x0000140001967983 */ /* 0x010f280000300800 */
[----:B------:R-:W4:Y:S04]  /*3ea0*/  LDL.LU R10, [R1+0x10] ;  /* 0x00001000010a7983 */ /* 0x000f280000300800 */
[----:B------:R1:W-:Y:S04]  /*3eb0*/  STL [R1+0x200], R151 ;  /* 0x0002009701007387 */ /* 0x0003e80000100800 */
[----:B-1----:R-:W4:Y:S04]  /*3ec0*/  LDL.LU R151, [R1+0x1c] ;  /* 0x00001c0001977983 */ /* 0x002f280000300800 */
[----:B------:R-:W4:Y:S04]  /*3ed0*/  LDL.LU R11, [R1+0x18] ;  /* 0x00001800010b7983 */ /* 0x000f280000300800 */
        /* <DEDUP_REMOVED lines=119> */
[----:B---3--:R-:W3:Y:S01]  /*4650*/  LDL.LU R2, [R1+0x1f8] ;  /* 0x0001f80001027983 */ /* 0x008ee20000300800 */
[----:B--2---:R-:W-:-:S02]  /*4660*/  F2FP.F16.F32.PACK_AB R8, R148, R8 ;  /* 0x000000089408723e */ /* 0x004fc400000000ff */
[----:B-----5:R-:W-:Y:S01]  /*4670*/  F2FP.F16.F32.PACK_AB R9, R149, R9 ;  /* 0x000000099509723e */ /* 0x020fe200000000ff */
[----:B------:R-:W2:Y:S01]  /*4680*/  LDL.LU R148, [R1+0x20c] ;  /* 0x00020c0001947983 */ /* 0x000ea20000300800 */
[----:B----4-:R-:W-:Y:S02]  /*4690*/  F2FP.F16.F32.PACK_AB R10, R150, R10 ;  /* 0x0000000a960a723e */ /* 0x010fe400000000ff */
[----:B------:R-:W-:Y:S01]  /*46a0*/  F2FP.F16.F32.PACK_AB R11, R151, R11 ;  /* 0x0000000b970b723e */ /* 0x000fe200000000ff */
[----:B------:R-:W2:Y:S04]  /*46b0*/  LDL.LU R149, [R1+0x208] ;  /* 0x0002080001957983 */ /* 0x000ea80000300800 */
[----:B------:R-:W4:Y:S04]  /*46c0*/  LDL.LU R150, [R1+0x204] ;  /* 0x0002040001967983 */ /* 0x000f280000300800 */
[----:B------:R-:W4:Y:S01]  /*46d0*/  LDL.LU R151, [R1+0x200] ;  /* 0x0002000001977983 */ /* 0x000f220000300800 */
[----:B------:R-:W-:Y:S01]  /*46e0*/  F2FP.F16.F32.PACK_AB R4, R20, R4 ;  /* 0x000000041404723e */ /* 0x000fe200000000ff */
[----:B------:R-:W-:Y:S01]  /*46f0*/  ULOP3.LUT UR57, UR57, 0x3, URZ, 0xc0, !UPT ;  /* 0x0000000339397892 */ /* 0x000fe2000f8ec03f */
[----:B------:R-:W-:Y:S01]  /*4700*/  F2FP.F16.F32.PACK_AB R6, R0, R6 ;  /* 0x000000060006723e */ /* 0x000fe200000000ff */
[----:B------:R-:W1:Y:S01]  /*4710*/  S2R R20, SR_TID.X ;  /* 0x0000000000147919 */ /* 0x000e620000002100 */
[----:B------:R-:W-:Y:S01]  /*4720*/  F2FP.F16.F32.PACK_AB R156, R156, R21 ;  /* 0x000000159c9c723e */ /* 0x000fe200000000ff */
[----:B------:R-:W-:Y:S01]  /*4730*/  ULEA UR13, UR57, UR15, 0x6 ;  /* 0x0000000f390d7291 */ /* 0x000fe2000f8e303f */
[----:B------:R-:W-:Y:S01]  /*4740*/  F2FP.F16.F32.PACK_AB R5, R3, R5 ;  /* 0x000000050305723e */ /* 0x000fe200000000ff */
[----:B------:R-:W-:Y:S01]  /*4750*/  ULEA UR12, UR57, UR58, 0xf ;  /* 0x0000003a390c7291 */ /* 0x000fe2000f8e783f */
[----:B------:R-:W-:Y:S01]  /*4760*/  F2FP.F16.F32.PACK_AB R152, R243, R152 ;  /* 0x00000098f398723e */ /* 0x000fe200000000ff */
[----:B------:R-:W-:Y:S01]  /*4770*/  UMOV UR14, UR11 ;  /* 0x0000000b000e7c82 */ /* 0x000fe20008000000 */
[----:B------:R-:W-:-:S02]  /*4780*/  F2FP.F16.F32.PACK_AB R153, R242, R153 ;  /* 0x00000099f299723e */ /* 0x000fc400000000ff */
[----:B------:R-:W-:Y:S02]  /*4790*/  F2FP.F16.F32.PACK_AB R154, R241, R154 ;  /* 0x0000009af19a723e */ /* 0x000fe400000000ff */
[----:B------:R-:W-:Y:S02]  /*47a0*/  F2FP.F16.F32.PACK_AB R155, R240, R155 ;  /* 0x0000009bf09b723e */ /* 0x000fe400000000ff */
[----:B------:R-:W-:Y:S02]  /*47b0*/  F2FP.F16.F32.PACK_AB R25, R27, R26 ;  /* 0x0000001a1b19723e */ /* 0x000fe400000000ff */
[----:B------:R-:W-:Y:S02]  /*47c0*/  F2FP.F16.F32.PACK_AB R56, R57, R56 ;  /* 0x000000383938723e */ /* 0x000fe400000000ff */
[----:B------:R-:W-:Y:S02]  /*47d0*/  F2FP.F16.F32.PACK_AB R26, R29, R28 ;  /* 0x0000001c1d1a723e */ /* 0x000fe400000000ff */
[----:B------:R-:W-:-:S02]  /*47e0*/  F2FP.F16.F32.PACK_AB R27, R31, R30 ;  /* 0x0000001e1f1b723e */ /* 0x000fc400000000ff */
[----:B------:R-:W-:Y:S02]  /*47f0*/  F2FP.F16.F32.PACK_AB R57, R59, R58 ;  /* 0x0000003a3b39723e */ /* 0x000fe400000000ff */
[----:B------:R-:W-:Y:S02]  /*4800*/  F2FP.F16.F32.PACK_AB R88, R89, R88 ;  /* 0x000000585958723e */ /* 0x000fe400000000ff */
[----:B------:R-:W-:Y:S02]  /*4810*/  F2FP.F16.F32.PACK_AB R58, R61, R60 ;  /* 0x0000003c3d3a723e */ /* 0x000fe400000000ff */
[----:B------:R-:W-:Y:S02]  /*4820*/  F2FP.F16.F32.PACK_AB R59, R63, R62 ;  /* 0x0000003e3f3b723e */ /* 0x000fe400000000ff */
[----:B------:R-:W-:Y:S02]  /*4830*/  F2FP.F16.F32.PACK_AB R89, R91, R90 ;  /* 0x0000005a5b59723e */ /* 0x000fe400000000ff */
[----:B------:R-:W-:Y:S01]  /*4840*/  F2FP.F16.F32.PACK_AB R120, R121, R120 ;  /* 0x000000787978723e */ /* 0x000fe200000000ff */
[C---:B-1----:R-:W-:Y:S01]  /*4850*/  IMAD.SHL.U32 R0, R20.reuse, 0x80, RZ ;  /* 0x0000008014007824 */ /* 0x042fe200078e00ff */
[C---:B------:R-:W-:Y:S01]  /*4860*/  LOP3.LUT R3, R20.reuse, 0xff, RZ, 0xc0, !PT ;  /* 0x000000ff14037812 */ /* 0x040fe200078ec0ff */
[----:B------:R-:W-:Y:S01]  /*4870*/  IMAD.SHL.U32 R21, R20, 0x10, RZ ;  /* 0x0000001014157824 */ /* 0x000fe200078e00ff */
[----:B------:R-:W-:-:S02]  /*4880*/  F2FP.F16.F32.PACK_AB R168, R228, R168 ;  /* 0x000000a8e4a8723e */ /* 0x000fc400000000ff */
[----:B------:R-:W-:Y:S02]  /*4890*/  LOP3.LUT R0, R0, 0x780, RZ, 0xc0, !PT ;  /* 0x0000078000007812 */ /* 0x000fe400078ec0ff */
[----:B------:R-:W-:Y:S02]  /*48a0*/  ISETP.LT.U32.AND P0, PT, R3, 0x80, P0 ;  /* 0x000000800300780c */ /* 0x000fe40000701070 */
[----:B------:R-:W-:Y:S01]  /*48b0*/  LOP3.LUT R21, R0, 0x70, R21, 0xf8, !PT ;  /* 0x0000007000157812 */ /* 0x000fe200078ef815 */
[----:B------:R-:W-:Y:S01]  /*48c0*/  IMAD.SHL.U32 R0, R20, 0x40, RZ ;  /* 0x0000004014007824 */ /* 0x000fe200078e00ff */
[----:B------:R-:W-:Y:S02]  /*48d0*/  F2FP.F16.F32.PACK_AB R169, R227, R169 ;  /* 0x000000a9e3a9723e */ /* 0x000fe400000000ff */
[----:B------:R-:W-:Y:S02]  /*48e0*/  LOP3.LUT R21, R21, 0x10, R20, 0x78, !PT ;  /* 0x0000001015157812 */ /* 0x000fe400078e7814 */
[----:B------:R-:W-:-:S02]  /*48f0*/  F2FP.F16.F32.PACK_AB R90, R93, R92 ;  /* 0x0000005c5d5a723e */ /* 0x000fc400000000ff */
[----:B------:R-:W-:Y:S02]  /*4900*/  LOP3.LUT R0, R21, 0x3800, R0, 0xf8, !PT ;  /* 0x0000380015007812 */ /* 0x000fe400078ef800 */
[----:B------:R-:W-:Y:S01]  /*4910*/  F2FP.F16.F32.PACK_AB R170, R226, R170 ;  /* 0x000000aae2aa723e */ /* 0x000fe200000000ff */
[----:B------:R-:W-:Y:S01]  /*4920*/  VOTEU.ANY UP0, P0 ;  /* 0x00000000003f7886 */ /* 0x000fe20000000100 */
[----:B------:R-:W-:Y:S01]  /*4930*/  LOP3.LUT R3, R0, 0x20, RZ, 0x3c, !PT ;  /* 0x0000002000037812 */ /* 0x000fe200078e3cff */
[----:B------:R-:W-:Y:S01]  /*4940*/  VOTEU.ANY UP1, P0 ;  /* 0x00000000003f7886 */ /* 0x000fe20000020100 */
[----:B------:R-:W-:Y:S02]  /*4950*/  F2FP.F16.F32.PACK_AB R91, R95, R94 ;  /* 0x0000005e5f5b723e */ /* 0x000fe400000000ff */
[----:B------:R-:W-:Y:S01]  /*4960*/  F2FP.F16.F32.PACK_AB R171, R225, R171 ;  /* 0x000000abe1ab723e */ /* 0x000fe200000000ff */
[----:B------:R-:W-:Y:S01]  /*4970*/  VIADD R3, R3, UR58 ;  /* 0x0000003a03037c36 */ /* 0x000fe20008000000 */
[----:B------:R-:W-:Y:S01]  /*4980*/  F2FP.F16.F32.PACK_AB R121, R123, R122 ;  /* 0x0000007a7b79723e */ /* 0x000fe200000000ff */
[----:B------:R-:W-:Y:S01]  /*4990*/  @UP0 UMOV UR8, UR52 ;  /* 0x0000003400080c82 */ /* 0x000fe20008000000 */
[----:B------:R-:W-:Y:S01]  /*49a0*/  F2FP.F16.F32.PACK_AB R122, R125, R124 ;  /* 0x0000007c7d7a723e */ /* 0x000fe200000000ff */
[----:B------:R-:W-:Y:S01]  /*49b0*/  @UP0 UMOV UR9, UR53 ;  /* 0x0000003500090c82 */ /* 0x000fe20008000000 */
        /* <DEDUP_REMOVED lines=94> */
[----:B---3--:R-:W-:Y:S01]  /*4fa0*/  F2FP.F16.F32.PACK_AB R199, R22, R2 ;  /* 0x0000000216c7723e */ /* 0x008fe200000000ff */
[----:B------:R-:W-:-:S05]  /*4fb0*/  VIADD R2, R0, UR58 ;  /* 0x0000003a00027c36 */ /* 0x000fca0008000000 */
[----:B------:R1:W-:Y:S01]  /*4fc0*/  STSM.16.M88.4 [R2], R8 ;  /* 0x0000000802007844 */ /* 0x0003e20000000200 */
[----:B--2---:R-:W-:-:S03]  /*4fd0*/  F2FP.F16.F32.PACK_AB R146, R149, R148 ;  /* 0x000000949592723e */ /* 0x004fc600000000ff */
[----:B------:R-:W-:Y:S04]  /*4fe0*/  STSM.16.M88.4 [R2+0x8000], R152 ;  /* 0x0080009802007844 */ /* 0x000fe80000000200 */
[----:B------:R-:W-:Y:S01]  /*4ff0*/  STSM.16.M88.4 [R2+0x10000], R168 ;  /* 0x010000a802007844 */ /* 0x000fe20000000200 */
[----:B----4-:R-:W-:-:S03]  /*5000*/  F2FP.F16.F32.PACK_AB R147, R151, R150 ;  /* 0x000000969793723e */ /* 0x010fc600000000ff */
[----:B------:R-:W-:Y:S04]  /*5010*/  STSM.16.M88.4 [R2+0x18000], R184 ;  /* 0x018000b802007844 */ /* 0x000fe80000000200 */
[----:B------:R-:W-:Y:S01]  /*5020*/  STSM.16.M88.4 [R2+0x4000], R24 ;  /* 0x0040001802007844 */ /* 0x000fe20000000200 */
[C---:B-1----:R-:W-:Y:S02]  /*5030*/  LOP3.LUT R8, R0.reuse, 0x40, RZ, 0x3c, !PT ;  /* 0x0000004000087812 */ /* 0x042fe400078e3cff */
[----:B------:R-:W-:Y:S01]  /*5040*/  LOP3.LUT R0, R0, 0x60, RZ, 0x3c, !PT ;  /* 0x0000006000007812 */ /* 0x000fe200078e3cff */
[----:B------:R-:W-:Y:S02]  /*5050*/  STSM.16.M88.4 [R2+0xc000], R56 ;  /* 0x00c0003802007844 */ /* 0x000fe40000000200 */
[----:B------:R-:W-:-:S02]  /*5060*/  VIADD R8, R8, UR58 ;  /* 0x0000003a08087c36 */ /* 0x000fc40008000000 */
[----:B------:R-:W-:Y:S01]  /*5070*/  STSM.16.M88.4 [R2+0x14000], R88 ;  /* 0x0140005802007844 */ /* 0x000fe20000000200 */
[----:B------:R-:W-:-:S03]  /*5080*/  VIADD R0, R0, UR58 ;  /* 0x0000003a00007c36 */ /* 0x000fc60008000000 */
[----:B------:R-:W-:Y:S04]  /*5090*/  STSM.16.M88.4 [R2+0x1c000], R120 ;  /* 0x01c0007802007844 */ /* 0x000fe80000000200 */
[----:B------:R-:W-:Y:S04]  /*50a0*/  STSM.16.M88.4 [R3], R4 ;  /* 0x0000000403007844 */ /* 0x000fe80000000200 */
[----:B------:R-:W-:Y:S04]  /*50b0*/  STSM.16.M88.4 [R3+0x8000], R156 ;  /* 0x0080009c03007844 */ /* 0x000fe80000000200 */
[----:B------:R-:W-:Y:S04]  /*50c0*/  STSM.16.M88.4 [R3+0x10000], R172 ;  /* 0x010000ac03007844 */ /* 0x000fe80000000200 */
[----:B------:R-:W-:Y:S04]  /*50d0*/  STSM.16.M88.4 [R3+0x18000], R188 ;  /* 0x018000bc03007844 */ /* 0x000fe80000000200 */
[----:B------:R-:W-:Y:S04]  /*50e0*/  STSM.16.M88.4 [R3+0x4000], R32 ;  /* 0x0040002003007844 */ /* 0x000fe80000000200 */
[----:B------:R-:W-:Y:S04]  /*50f0*/  STSM.16.M88.4 [R3+0xc000], R64 ;  /* 0x00c0004003007844 */ /* 0x000fe80000000200 */
[----:B------:R-:W-:Y:S04]  /*5100*/  STSM.16.M88.4 [R3+0x14000], R96 ;  /* 0x0140006003007844 */ /* 0x000fe80000000200 */
        /* <DEDUP_REMOVED lines=16> */
[----:B------:R-:W-:Y:S01]  /*5210*/  STSM.16.M88.4 [R0+0x1c000], R144 ;  /* 0x01c0009000007844 */ /* 0x000fe20000000200 */
[----:B------:R1:W-:Y:S06]  /*5220*/  MEMBAR.ALL.CTA ;  /* 0x0000000000007992 */ /* 0x0003ec0000008000 */
[----:B-1----:R-:W1:Y:S02]  /*5230*/  FENCE.VIEW.ASYNC.S ;  /* 0x00000000000073c6 */ /* 0x002e640000000000 */
[----:B-1----:R-:W-:Y:S06]  /*5240*/  BAR.SYNC.DEFER_BLOCKING 0x0 ;  /* 0x0000000000007b1d */ /* 0x002fec0000010000 */
[----:B------:R1:W-:Y:S01]  /*5250*/  @UP1 UTMASTG.2D [UR12], [UR8] ;  /* 0x0000000c080013b5 */ /* 0x0003e20008008000 */
[----:B------:R0:W-:Y:S01]  /*5260*/  UTMACMDFLUSH ;  /* 0x00000000000079b7 */ /* 0x0001e20000000000 */
[----:B------:R-:W-:-:S04]  /*5270*/  DEPBAR.LE SB0, 0x0 ;  /* 0x000080000000791a */ /* 0x000fc80000000000 */
[----:B------:R-:W-:Y:S06]  /*5280*/  BAR.SYNC.DEFER_BLOCKING 0x0 ;  /* 0x0000000000007b1d */ /* 0x000fec0000010000 */
[----:B-1----:R-:W-:Y:S05]  /*5290*/  EXIT ;  /* 0x000000000000794d */ /* 0x002fea0003800000 */
.L_x_48:
[----:B------:R-:W2:Y:S02]  /*52a0*/  SYNCS.PHASECHK.TRANS64.TRYWAIT P0, [UR58+0x20000], R2 ;  /* 0x02000002ff0075a7 */ /* 0x000ea4000800017a */
[----:B--2---:R-:W-:Y:S05]  /*52b0*/  @!P0 BRA `(.L_x_48) ;  /* 0xfffffffc00f88947 */ /* 0x004fea000383ffff */
[----:B------:R-:W-:Y:S05]  /*52c0*/  BRA `(.L_x_50) ;  /* 0xffffffd800e87947 */ /* 0x000fea000383ffff */
.L_x_51:
[----:B------:R-:W-:-:S00]  /*52d0*/  BRA `(.L_x_51) ;  /* 0xfffffffc00fc7947 */ /* 0x000fc0000383ffff */
[----:B------:R-:W-:-:S00]  /*52e0*/  NOP ;  /* 0x0000000000007918 */ /* 0x000fc00000000000 */
        /* <DEDUP_REMOVED lines=9> */
.L_x_52:


//--------------------- .nv.shared.gluon_wgmma    --------------------------
	.section	.nv.shared.gluon_wgmma,"aw",@nobits
	.sectionflags	@""
	.align	16
	.zero		1024


//--------------------- .nv.shared.reserved.0     --------------------------
	.section	.nv.shared.reserved.0,"aw",@nobits
	.weak		__nv_reservedSMEM_offset_0_alias
	.size		__nv_reservedSMEM_offset_0_alias, 0, 0
	.other		__nv_reservedSMEM_offset_0_alias,@"STO_CUDA_RESERVED_SHARED STV_DEFAULT"
__nv_reservedSMEM_offset_0_alias:
	.zero		0


//--------------------- .nv.constant0.gluon_wgmma --------------------------
	.section	.nv.constant0.gluon_wgmma,"a",@progbits
	.sectionflags	@""
	.align	4
.nv.constant0.gluon_wgmma:
	.zero		608


//--------------------- SYMBOLS --------------------------

	.type		.nv.reservedSmem.offset0,@object
	.size		.nv.reservedSmem.offset0,0x4
